// auto-generated by cutlass_sweep.gemm — config: {"arch": "sm_100", "cluster_m": 4, "cluster_n": 4, "dtype": "fp32", "dtype_b": "fp32", "layout": "nt", "stages": 0, "tile_k": 128, "tile_m": 256, "tile_n": 64}
#include "cutlass/cutlass.h"
#include "cutlass/gemm/collective/collective_builder.hpp"
#include "cutlass/gemm/device/gemm_universal_adapter.h"
#include "cutlass/gemm/kernel/gemm_universal.hpp"
#include "cutlass/epilogue/collective/collective_builder.hpp"

using ElemA = float;
using ElemB = float;
using ElemCD = float;
using Acc  = float;
using TileShape    = cute::Shape<cute::_256, cute::_64, cute::_128>;
using ClusterShape = cute::Shape<cute::_4, cute::_4, cute::_1>;

using CollectiveEpilogue = typename cutlass::epilogue::collective::CollectiveBuilder<
    cutlass::arch::Sm100, cutlass::arch::OpClassTensorOp,
    TileShape, ClusterShape,
    cutlass::epilogue::collective::EpilogueTileAuto,
    Acc, Acc,
    ElemCD, cutlass::layout::RowMajor, 128 / cutlass::sizeof_bits<ElemCD>::value,
    ElemCD, cutlass::layout::RowMajor, 128 / cutlass::sizeof_bits<ElemCD>::value,
    cutlass::epilogue::collective::EpilogueScheduleAuto
  >::CollectiveOp;

using CollectiveMainloop = typename cutlass::gemm::collective::CollectiveBuilder<
    cutlass::arch::Sm100, cutlass::arch::OpClassTensorOp,
    ElemA, cutlass::layout::RowMajor, 128 / cutlass::sizeof_bits<ElemA>::value,
    ElemB, cutlass::layout::ColumnMajor, 128 / cutlass::sizeof_bits<ElemB>::value,
    Acc,
    TileShape, ClusterShape,
    cutlass::gemm::collective::StageCountAutoCarveout<static_cast<int>(sizeof(typename CollectiveEpilogue::SharedStorage))>,
    cutlass::gemm::collective::KernelScheduleAuto
  >::CollectiveOp;

using GemmKernel = cutlass::gemm::kernel::GemmUniversal<
    cute::Shape<int,int,int,int>,
    CollectiveMainloop,
    CollectiveEpilogue
>;
using Gemm = cutlass::gemm::device::GemmUniversalAdapter<GemmKernel>;

// Force the device kernel symbol into the cubin without needing a host main.
auto* _anchor = &cutlass::device_kernel<GemmKernel>;


// ===== COMPILED SASS (sm_100a) =====

	.target	sm_100a

	.elftype	@"ET_EXEC"


//--------------------- .note.nv.tkinfo           --------------------------
	.section	.note.nv.tkinfo,"",@"SHT_NOTE"
	.sectionflags	@"SHF_NOTE_NV_TKINFO"
	.tkinfo
        /*0018*/ 	.word	0x00000002
        /*0030*/ 	.string	""
        /*0030*/ 	.string	"ptxas"
        /*0030*/ 	.string	"Cuda compilation tools, release 13.0, V13.0.88"
        /*0030*/ 	.string	"Build cuda_13.0.r13.0/compiler.36424714_0"
        /*0030*/ 	.string	"-arch sm_100a -m 64 "



//--------------------- .note.nv.cuinfo           --------------------------
	.section	.note.nv.cuinfo,"",@"SHT_NOTE"
	.sectionflags	@"SHF_NOTE_NV_CUINFO"
        /*0018*/ 	.short	0x0002
        /*001a*/ 	.short	0x0064
        /*001c*/ 	.short	0x0082
	.zero		2


//--------------------- .nv.info                  --------------------------
	.section	.nv.info,"",@"SHT_CUDA_INFO"
	.align	4


	//----- nvinfo : EIATTR_REGCOUNT
	.align		4
        /*0000*/ 	.byte	0x04, 0x2f
        /*0002*/ 	.short	(.L_19 - .L_18)
	.align		4
.L_18:
        /*0004*/ 	.word	index@(_ZN7cutlass13device_kernelINS_4gemm6kernel13GemmUniversalIN4cute5tupleIJiiiiEEENS1_10collective13CollectiveMmaINS1_35MainloopSm100TmaUmmaWarpSpecializedILi2ELi2ELi4ENS5_IJNS4_1CILi4EEESB_NSA_ILi1EEEEEEEENS5_IJNSA_ILi256EEENSA_ILi64EEENSA_ILi128EEEEEEfNS5_IJlSC_lEEEfSJ_NS4_8TiledMMAINS4_8MMA_AtomIJNS4_23SM100_MMA_TF32_2x1SM_SSINS_10tfloat32_tESN_fLi256ELi64ELNS4_4UMMA5MajorE0ELSP_0ELNSO_7ScaleInE0ELSQ_0EEEEEENS4_6LayoutINS5_IJSC_SC_SC_EEENS5_IJNSA_ILi0EEESV_SV_EEEEENS5_IJNS4_10UnderscoreESY_SY_EEEEENS4_28SM100_TMA_2SM_LOAD_MULTICASTENS4_14ComposedLayoutINS4_7SwizzleILi3ELi4ELi3EEENS4_18smem_ptr_flag_bitsILi32EEENST_INS5_IJNSA_ILi8EEENSA_ILi32EEEEEENS5_IJS18_SC_EEEEEEEvNS4_8identityES11_S1C_vS1D_EENS_8epilogue10collective18CollectiveEpilogueINS1F_23Sm100TmaWarpSpecializedILi4ELi2ELi16ELb1ELb0EEEJNS5_IJSH_SG_SH_EEENS5_IJNST_ISH_SC_EENST_INSA_ILi16EEESC_EEEEEfSJ_fSJ_NS1F_6fusion15FusionCallbacksIS1J_NS1P_17LinearCombinationIffffLNS_15FloatRoundStyleE2EEES1K_S1O_JEEENS4_5SM1004TMEM4LOAD26SM100_TMEM_LOAD_32dp32b16xENS4_13SM90_TMA_LOADENS12_INS13_ILi2ELi4ELi3EEES16_NST_INS5_IJS17_S1M_EEENS5_IJS1M_SC_EEEEEEENS4_39AutoVectorizingCopyWithAssumedAlignmentILi128EEENS4_14SM90_TMA_STOREES24_S26_S26_EEEvvEEEEvNT_6ParamsE)
        /*0008*/ 	.word	0x0000004f


	//----- nvinfo : EIATTR_FRAME_SIZE
	.align		4
.L_19:
        /*000c*/ 	.byte	0x04, 0x11
        /*000e*/ 	.short	(.L_21 - .L_20)
	.align		4
.L_20:
        /*0010*/ 	.word	index@($__internal_2_$__cuda_sm10x_tcgen05_guardrail_trap_unallocated_columns_being_dealloced)
        /*0014*/ 	.word	0x00000000


	//----- nvinfo : EIATTR_FRAME_SIZE
	.align		4
.L_21:
        /*0018*/ 	.byte	0x04, 0x11
        /*001a*/ 	.short	(.L_23 - .L_22)
	.align		4
.L_22:
        /*001c*/ 	.word	index@($__internal_1_$__cuda_sm10x_tcgen05_guardrail_trap_phase_invalid_during_alloc)
        /*0020*/ 	.word	0x00000000


	//----- nvinfo : EIATTR_FRAME_SIZE
	.align		4
.L_23:
        /*0024*/ 	.byte	0x04, 0x11
        /*0026*/ 	.short	(.L_25 - .L_24)
	.align		4
.L_24:
        /*0028*/ 	.word	index@($__internal_0_$__cuda_sm10x_tcgen05_guardrail_trap_col_being_dealloced_not_returned_by_alloc)
        /*002c*/ 	.word	0x00000000


	//----- nvinfo : EIATTR_FRAME_SIZE
	.align		4
.L_25:
        /*0030*/ 	.byte	0x04, 0x11
        /*0032*/ 	.short	(.L_27 - .L_26)
	.align		4
.L_26:
        /*0034*/ 	.word	index@(_ZN7cutlass13device_kernelINS_4gemm6kernel13GemmUniversalIN4cute5tupleIJiiiiEEENS1_10collective13CollectiveMmaINS1_35MainloopSm100TmaUmmaWarpSpecializedILi2ELi2ELi4ENS5_IJNS4_1CILi4EEESB_NSA_ILi1EEEEEEEENS5_IJNSA_ILi256EEENSA_ILi64EEENSA_ILi128EEEEEEfNS5_IJlSC_lEEEfSJ_NS4_8TiledMMAINS4_8MMA_AtomIJNS4_23SM100_MMA_TF32_2x1SM_SSINS_10tfloat32_tESN_fLi256ELi64ELNS4_4UMMA5MajorE0ELSP_0ELNSO_7ScaleInE0ELSQ_0EEEEEENS4_6LayoutINS5_IJSC_SC_SC_EEENS5_IJNSA_ILi0EEESV_SV_EEEEENS5_IJNS4_10UnderscoreESY_SY_EEEEENS4_28SM100_TMA_2SM_LOAD_MULTICASTENS4_14ComposedLayoutINS4_7SwizzleILi3ELi4ELi3EEENS4_18smem_ptr_flag_bitsILi32EEENST_INS5_IJNSA_ILi8EEENSA_ILi32EEEEEENS5_IJS18_SC_EEEEEEEvNS4_8identityES11_S1C_vS1D_EENS_8epilogue10collective18CollectiveEpilogueINS1F_23Sm100TmaWarpSpecializedILi4ELi2ELi16ELb1ELb0EEEJNS5_IJSH_SG_SH_EEENS5_IJNST_ISH_SC_EENST_INSA_ILi16EEESC_EEEEEfSJ_fSJ_NS1F_6fusion15FusionCallbacksIS1J_NS1P_17LinearCombinationIffffLNS_15FloatRoundStyleE2EEES1K_S1O_JEEENS4_5SM1004TMEM4LOAD26SM100_TMEM_LOAD_32dp32b16xENS4_13SM90_TMA_LOADENS12_INS13_ILi2ELi4ELi3EEES16_NST_INS5_IJS17_S1M_EEENS5_IJS1M_SC_EEEEEEENS4_39AutoVectorizingCopyWithAssumedAlignmentILi128EEENS4_14SM90_TMA_STOREES24_S26_S26_EEEvvEEEEvNT_6ParamsE)
        /*0038*/ 	.word	0x00000000


	//----- nvinfo : EIATTR_MIN_STACK_SIZE
	.align		4
.L_27:
        /*003c*/ 	.byte	0x04, 0x12
        /*003e*/ 	.short	(.L_29 - .L_28)
	.align		4
.L_28:
        /*0040*/ 	.word	index@(_ZN7cutlass13device_kernelINS_4gemm6kernel13GemmUniversalIN4cute5tupleIJiiiiEEENS1_10collective13CollectiveMmaINS1_35MainloopSm100TmaUmmaWarpSpecializedILi2ELi2ELi4ENS5_IJNS4_1CILi4EEESB_NSA_ILi1EEEEEEEENS5_IJNSA_ILi256EEENSA_ILi64EEENSA_ILi128EEEEEEfNS5_IJlSC_lEEEfSJ_NS4_8TiledMMAINS4_8MMA_AtomIJNS4_23SM100_MMA_TF32_2x1SM_SSINS_10tfloat32_tESN_fLi256ELi64ELNS4_4UMMA5MajorE0ELSP_0ELNSO_7ScaleInE0ELSQ_0EEEEEENS4_6LayoutINS5_IJSC_SC_SC_EEENS5_IJNSA_ILi0EEESV_SV_EEEEENS5_IJNS4_10UnderscoreESY_SY_EEEEENS4_28SM100_TMA_2SM_LOAD_MULTICASTENS4_14ComposedLayoutINS4_7SwizzleILi3ELi4ELi3EEENS4_18smem_ptr_flag_bitsILi32EEENST_INS5_IJNSA_ILi8EEENSA_ILi32EEEEEENS5_IJS18_SC_EEEEEEEvNS4_8identityES11_S1C_vS1D_EENS_8epilogue10collective18CollectiveEpilogueINS1F_23Sm100TmaWarpSpecializedILi4ELi2ELi16ELb1ELb0EEEJNS5_IJSH_SG_SH_EEENS5_IJNST_ISH_SC_EENST_INSA_ILi16EEESC_EEEEEfSJ_fSJ_NS1F_6fusion15FusionCallbacksIS1J_NS1P_17LinearCombinationIffffLNS_15FloatRoundStyleE2EEES1K_S1O_JEEENS4_5SM1004TMEM4LOAD26SM100_TMEM_LOAD_32dp32b16xENS4_13SM90_TMA_LOADENS12_INS13_ILi2ELi4ELi3EEES16_NST_INS5_IJS17_S1M_EEENS5_IJS1M_SC_EEEEEEENS4_39AutoVectorizingCopyWithAssumedAlignmentILi128EEENS4_14SM90_TMA_STOREES24_S26_S26_EEEvvEEEEvNT_6ParamsE)
        /*0044*/ 	.word	0x00000000
.L_29:


//--------------------- .nv.compat                --------------------------
	.section	.nv.compat,"",@"SHT_CUDA_COMPAT_INFO"
	.align	4
        /*0000*/ 	.byte	0x02, 0x09, 0x01, 0x00, 0x02, 0x02, 0x02, 0x00, 0x02, 0x05, 0x05, 0x00, 0x03, 0x07, 0x01, 0x01
        /*0010*/ 	.byte	0x02, 0x03, 0x01, 0x00, 0x02, 0x06, 0x01, 0x00, 0x04, 0x0b, 0x08, 0x00, 0x09, 0x00, 0x00, 0x00
        /*0020*/ 	.byte	0x00, 0x00, 0x00, 0x00


//--------------------- .nv.info._ZN7cutlass13device_kernelINS_4gemm6kernel13GemmUniversalIN4cute5tupleIJiiiiEEENS1_10collective13CollectiveMmaINS1_35MainloopSm100TmaUmmaWarpSpecializedILi2ELi2ELi4ENS5_IJNS4_1CILi4EEESB_NSA_ILi1EEEEEEEENS5_IJNSA_ILi256EEENSA_ILi64EEENSA_ILi128EEEEEEfNS5_IJlSC_lEEEfSJ_NS4_8TiledMMAINS4_8MMA_AtomIJNS4_23SM100_MMA_TF32_2x1SM_SSINS_10tfloat32_tESN_fLi256ELi64ELNS4_4UMMA5MajorE0ELSP_0ELNSO_7ScaleInE0ELSQ_0EEEEEENS4_6LayoutINS5_IJSC_SC_SC_EEENS5_IJNSA_ILi0EEESV_SV_EEEEENS5_IJNS4_10UnderscoreESY_SY_EEEEENS4_28SM100_TMA_2SM_LOAD_MULTICASTENS4_14ComposedLayoutINS4_7SwizzleILi3ELi4ELi3EEENS4_18smem_ptr_flag_bitsILi32EEENST_INS5_IJNSA_ILi8EEENSA_ILi32EEEEEENS5_IJS18_SC_EEEEEEEvNS4_8identityES11_S1C_vS1D_EENS_8epilogue10collective18CollectiveEpilogueINS1F_23Sm100TmaWarpSpecializedILi4ELi2ELi16ELb1ELb0EEEJNS5_IJSH_SG_SH_EEENS5_IJNST_ISH_SC_EENST_INSA_ILi16EEESC_EEEEEfSJ_fSJ_NS1F_6fusion15FusionCallbacksIS1J_NS1P_17LinearCombinationIffffLNS_15FloatRoundStyleE2EEES1K_S1O_JEEENS4_5SM1004TMEM4LOAD26SM100_TMEM_LOAD_32dp32b16xENS4_13SM90_TMA_LOADENS12_INS13_ILi2ELi4ELi3EEES16_NST_INS5_IJS17_S1M_EEENS5_IJS1M_SC_EEEEEEENS4_39AutoVectorizingCopyWithAssumedAlignmentILi128EEENS4_14SM90_TMA_STOREES24_S26_S26_EEEvvEEEEvNT_6ParamsE --------------------------
	.section	.nv.info._ZN7cutlass13device_kernelINS_4gemm6kernel13GemmUniversalIN4cute5tupleIJiiiiEEENS1_10collective13CollectiveMmaINS1_35MainloopSm100TmaUmmaWarpSpecializedILi2ELi2ELi4ENS5_IJNS4_1CILi4EEESB_NSA_ILi1EEEEEEEENS5_IJNSA_ILi256EEENSA_ILi64EEENSA_ILi128EEEEEEfNS5_IJlSC_lEEEfSJ_NS4_8TiledMMAINS4_8MMA_AtomIJNS4_23SM100_MMA_TF32_2x1SM_SSINS_10tfloat32_tESN_fLi256ELi64ELNS4_4UMMA5MajorE0ELSP_0ELNSO_7ScaleInE0ELSQ_0EEEEEENS4_6LayoutINS5_IJSC_SC_SC_EEENS5_IJNSA_ILi0EEESV_SV_EEEEENS5_IJNS4_10UnderscoreESY_SY_EEEEENS4_28SM100_TMA_2SM_LOAD_MULTICASTENS4_14ComposedLayoutINS4_7SwizzleILi3ELi4ELi3EEENS4_18smem_ptr_flag_bitsILi32EEENST_INS5_IJNSA_ILi8EEENSA_ILi32EEEEEENS5_IJS18_SC_EEEEEEEvNS4_8identityES11_S1C_vS1D_EENS_8epilogue10collective18CollectiveEpilogueINS1F_23Sm100TmaWarpSpecializedILi4ELi2ELi16ELb1ELb0EEEJNS5_IJSH_SG_SH_EEENS5_IJNST_ISH_SC_EENST_INSA_ILi16EEESC_EEEEEfSJ_fSJ_NS1F_6fusion15FusionCallbacksIS1J_NS1P_17LinearCombinationIffffLNS_15FloatRoundStyleE2EEES1K_S1O_JEEENS4_5SM1004TMEM4LOAD26SM100_TMEM_LOAD_32dp32b16xENS4_13SM90_TMA_LOADENS12_INS13_ILi2ELi4ELi3EEES16_NST_INS5_IJS17_S1M_EEENS5_IJS1M_SC_EEEEEEENS4_39AutoVectorizingCopyWithAssumedAlignmentILi128EEENS4_14SM90_TMA_STOREES24_S26_S26_EEEvvEEEEvNT_6ParamsE,"",@"SHT_CUDA_INFO"
	.sectionflags	@""
	.align	4


	//----- nvinfo : EIATTR_CUDA_API_VERSION
	.align		4
        /*0000*/ 	.byte	0x04, 0x37
        /*0002*/ 	.short	(.L_31 - .L_30)
.L_30:
        /*0004*/ 	.word	0x00000082


	//----- nvinfo : EIATTR_KPARAM_INFO
	.align		4
.L_31:
        /*0008*/ 	.byte	0x04, 0x17
        /*000a*/ 	.short	(.L_33 - .L_32)
.L_32:
        /*000c*/ 	.word	0x00000000
        /*0010*/ 	.short	0x0000
        /*0012*/ 	.short	0x0000
        /*0014*/ 	.byte	0x00, 0xf0, 0x01, 0x20


	//----- nvinfo : EIATTR_AT_ENTRY_FRAGMENTS
	.align		4
.L_33:
        /*0018*/ 	.byte	0x04, 0x4f
        /*001a*/ 	.short	(.L_35 - .L_34)


	//   ....[0]....
.L_34:
        /*001c*/ 	.word	0x00000007


	//----- nvinfo : EIATTR_RESERVED_SMEM_USED
	.align		4
.L_35:
        /*0020*/ 	.byte	0x01, 0x41
	.zero		2


	//----- nvinfo : EIATTR_SPARSE_MMA_MASK
	.align		4
        /*0024*/ 	.byte	0x03, 0x50
        /*0026*/ 	.short	0x0000


	//----- nvinfo : EIATTR_TCGEN05_2CTA_USED
	.align		4
        /*0028*/ 	.byte	0x01, 0x52
	.zero		2


	//----- nvinfo : EIATTR_MAXREG_COUNT
	.align		4
        /*002c*/ 	.byte	0x03, 0x1b
        /*002e*/ 	.short	0x00ff


	//----- nvinfo : EIATTR_NUM_BARRIERS
	.align		4
        /*0030*/ 	.byte	0x02, 0x4c
        /*0032*/ 	.byte	0x07
	.zero		1


	//----- nvinfo : EIATTR_EXTERNS
	.align		4
        /*0034*/ 	.byte	0x04, 0x0f
        /*0036*/ 	.short	(.L_37 - .L_36)


	//   ....[0]....
	.align		4
.L_36:
        /*0038*/ 	.word	index@(__assertfail)


	//----- nvinfo : EIATTR_MERCURY_ISA_VERSION
	.align		4
.L_37:
        /*003c*/ 	.byte	0x03, 0x5f
        /*003e*/ 	.short	0x0101


	//----- nvinfo : EIATTR_INT_WARP_WIDE_INSTR_OFFSETS
	.align		4
        /*0040*/ 	.byte	0x04, 0x31
        /*0042*/ 	.short	(.L_39 - .L_38)


	//   ....[0]....
.L_38:
        /*0044*/ 	.word	0x00000dd0


	//   ....[1]....
        /*0048*/ 	.word	0x00000e80


	//   ....[2]....
        /*004c*/ 	.word	0x00005060


	//   ....[3]....
        /*0050*/ 	.word	0x00005090


	//   ....[4]....
        /*0054*/ 	.word	0x000050b0


	//   ....[5]....
        /*0058*/ 	.word	0x00005c00


	//   ....[6]....
        /*005c*/ 	.word	0x00005c70


	//   ....[7]....
        /*0060*/ 	.word	0x00005d70


	//   ....[8]....
        /*0064*/ 	.word	0x00005df0


	//   ....[9]....
        /*0068*/ 	.word	0x00005f00


	//   ....[10]....
        /*006c*/ 	.word	0x00005f80


	//   ....[11]....
        /*0070*/ 	.word	0x00006080


	//   ....[12]....
        /*0074*/ 	.word	0x00006130


	//----- nvinfo : EIATTR_COOP_GROUP_MASK_REGIDS
	.align		4
.L_39:
        /*0078*/ 	.byte	0x04, 0x29
        /*007a*/ 	.short	(.L_41 - .L_40)


	//   ....[0]....
.L_40:
        /*007c*/ 	.word	0xffffffff


	//   ....[1]....
        /*0080*/ 	.word	0xffffffff


	//   ....[2]....
        /*0084*/ 	.word	0xffffffff


	//   ....[3]....
        /*0088*/ 	.word	0xffffffff


	//   ....[4]....
        /*008c*/ 	.word	0xffffffff


	//   ....[5]....
        /*0090*/ 	.word	0xffffffff


	//   ....[6]....
        /*0094*/ 	.word	0xffffffff


	//   ....[7]....
        /*0098*/ 	.word	0xffffffff


	//   ....[8]....
        /*009c*/ 	.word	0xffffffff


	//   ....[9]....
        /*00a0*/ 	.word	0xffffffff


	//   ....[10]....
        /*00a4*/ 	.word	0xffffffff


	//   ....[11]....
        /*00a8*/ 	.word	0xffffffff


	//   ....[12]....
        /*00ac*/ 	.word	0xffffffff


	//   ....[13]....
        /*00b0*/ 	.word	0xffffffff


	//----- nvinfo : EIATTR_COOP_GROUP_INSTR_OFFSETS
	.align		4
.L_41:
        /*00b4*/ 	.byte	0x04, 0x28
        /*00b6*/ 	.short	(.L_43 - .L_42)


	//   ....[0]....
.L_42:
        /*00b8*/ 	.word	0x000000d0


	//   ....[1]....
        /*00bc*/ 	.word	0x00000540


	//   ....[2]....
        /*00c0*/ 	.word	0x000006e0


	//   ....[3]....
        /*00c4*/ 	.word	0x00000880


	//   ....[4]....
        /*00c8*/ 	.word	0x00000980


	//   ....[5]....
        /*00cc*/ 	.word	0x00000af0


	//   ....[6]....
        /*00d0*/ 	.word	0x00000c90


	//   ....[7]....
        /*00d4*/ 	.word	0x00000ef0


	//   ....[8]....
        /*00d8*/ 	.word	0x00002a90


	//   ....[9]....
        /*00dc*/ 	.word	0x00003870


	//   ....[10]....
        /*00e0*/ 	.word	0x00003d80


	//   ....[11]....
        /*00e4*/ 	.word	0x00004030


	//   ....[12]....
        /*00e8*/ 	.word	0x00004f50


	//   ....[13]....
        /*00ec*/ 	.word	0x00005170


	//----- nvinfo : EIATTR_VRC_CTA_INIT_COUNT
	.align		4
.L_43:
        /*00f0*/ 	.byte	0x02, 0x4a
        /*00f2*/ 	.byte	0x80
	.zero		1


	//----- nvinfo : EIATTR_SYSCALL_OFFSETS
	.align		4
        /*00f4*/ 	.byte	0x04, 0x46
        /*00f6*/ 	.short	(.L_45 - .L_44)


	//   ....[0]....
.L_44:
        /*00f8*/ 	.word	0x00006da0


	//   ....[1]....
        /*00fc*/ 	.word	0x00006e90


	//   ....[2]....
        /*0100*/ 	.word	0x000075f0


	//   ....[3]....
        /*0104*/ 	.word	0x00007d80


	//   ....[4]....
        /*0108*/ 	.word	0x000084e0


	//   ....[5]....
        /*010c*/ 	.word	0x00008c40


	//----- nvinfo : EIATTR_MBARRIER_INSTR_OFFSETS
	.align		4
.L_45:
        /*0110*/ 	.byte	0x04, 0x39
        /*0112*/ 	.short	(.L_47 - .L_46)


	//   ....[0]....
.L_46:
        /*0114*/ 	.word	0x00000690
        /*0118*/ 	.word	0x000000ff
        /*011c*/ 	.word	0x00000000
        /*0120*/ 	.short	0x0100
        /*0122*/ 	.byte	0x04
	.zero		1


	//   ....[1]....
        /*0124*/ 	.word	0x000006a0
        /*0128*/ 	.word	0x000000ff
        /*012c*/ 	.word	0x00000010
        /*0130*/ 	.short	0x0100
        /*0132*/ 	.byte	0x04
	.zero		1


	//   ....[2]....
        /*0134*/ 	.word	0x000006b0
        /*0138*/ 	.word	0x000000ff
        /*013c*/ 	.word	0x00000008
        /*0140*/ 	.short	0x0100
        /*0142*/ 	.byte	0x04
	.zero		1


	//   ....[3]....
        /*0144*/ 	.word	0x000006c0
        /*0148*/ 	.word	0x000000ff
        /*014c*/ 	.word	0x00000018
        /*0150*/ 	.short	0x0100
        /*0152*/ 	.byte	0x04
	.zero		1


	//   ....[4]....
        /*0154*/ 	.word	0x000007f0
        /*0158*/ 	.word	0x000000ff
        /*015c*/ 	.word	0x00000020
        /*0160*/ 	.short	0x0100
        /*0162*/ 	.byte	0x04
	.zero		1


	//   ....[5]....
        /*0164*/ 	.word	0x00000800
        /*0168*/ 	.word	0x000000ff
        /*016c*/ 	.word	0x00000040
        /*0170*/ 	.short	0x0100
        /*0172*/ 	.byte	0x04
	.zero		1


	//   ....[6]....
        /*0174*/ 	.word	0x00000810
        /*0178*/ 	.word	0x000000ff
        /*017c*/ 	.word	0x00000028
        /*0180*/ 	.short	0x0100
        /*0182*/ 	.byte	0x04
	.zero		1


	//   ....[7]....
        /*0184*/ 	.word	0x00000820
        /*0188*/ 	.word	0x000000ff
        /*018c*/ 	.word	0x00000048
        /*0190*/ 	.short	0x0100
        /*0192*/ 	.byte	0x04
	.zero		1


	//   ....[8]....
        /*0194*/ 	.word	0x00000830
        /*0198*/ 	.word	0x000000ff
        /*019c*/ 	.word	0x00000030
        /*01a0*/ 	.short	0x0100
        /*01a2*/ 	.byte	0x04
	.zero		1


	//   ....[9]....
        /*01a4*/ 	.word	0x00000840
        /*01a8*/ 	.word	0x000000ff
        /*01ac*/ 	.word	0x00000050
        /*01b0*/ 	.short	0x0100
        /*01b2*/ 	.byte	0x04
	.zero		1


	//   ....[10]....
        /*01b4*/ 	.word	0x00000850
        /*01b8*/ 	.word	0x000000ff
        /*01bc*/ 	.word	0x00000038
        /*01c0*/ 	.short	0x0100
        /*01c2*/ 	.byte	0x04
	.zero		1


	//   ....[11]....
        /*01c4*/ 	.word	0x00000860
        /*01c8*/ 	.word	0x000000ff
        /*01cc*/ 	.word	0x00000058
        /*01d0*/ 	.short	0x0100
        /*01d2*/ 	.byte	0x04
	.zero		1


	//   ....[12]....
        /*01d4*/ 	.word	0x00000950
        /*01d8*/ 	.word	0x000000ff
        /*01dc*/ 	.word	0x00000060
        /*01e0*/ 	.short	0x0100
        /*01e2*/ 	.byte	0x06
	.zero		1


	//   ....[13]....
        /*01e4*/ 	.word	0x00000960
        /*01e8*/ 	.word	0x000000ff
        /*01ec*/ 	.word	0x00000068
        /*01f0*/ 	.short	0x0100
        /*01f2*/ 	.byte	0x06
	.zero		1


	//   ....[14]....
        /*01f4*/ 	.word	0x00000aa0
        /*01f8*/ 	.word	0x000000ff
        /*01fc*/ 	.word	0x00000070
        /*0200*/ 	.short	0x0100
        /*0202*/ 	.byte	0x06
	.zero		1


	//   ....[15]....
        /*0204*/ 	.word	0x00000ab0
        /*0208*/ 	.word	0x000000ff
        /*020c*/ 	.word	0x00000080
        /*0210*/ 	.short	0x0100
        /*0212*/ 	.byte	0x06
	.zero		1


	//   ....[16]....
        /*0214*/ 	.word	0x00000ac0
        /*0218*/ 	.word	0x000000ff
        /*021c*/ 	.word	0x00000078
        /*0220*/ 	.short	0x0100
        /*0222*/ 	.byte	0x06
	.zero		1


	//   ....[17]....
        /*0224*/ 	.word	0x00000ad0
        /*0228*/ 	.word	0x000000ff
        /*022c*/ 	.word	0x00000088
        /*0230*/ 	.short	0x0100
        /*0232*/ 	.byte	0x06
	.zero		1


	//   ....[18]....
        /*0234*/ 	.word	0x00000c00
        /*0238*/ 	.word	0x000000ff
        /*023c*/ 	.word	0x00000090
        /*0240*/ 	.short	0x0100
        /*0242*/ 	.byte	0x04
	.zero		1


	//   ....[19]....
        /*0244*/ 	.word	0x00000c10
        /*0248*/ 	.word	0x000000ff
        /*024c*/ 	.word	0x000000b0
        /*0250*/ 	.short	0x0100
        /*0252*/ 	.byte	0x04
	.zero		1


	//   ....[20]....
        /*0254*/ 	.word	0x00000c20
        /*0258*/ 	.word	0x000000ff
        /*025c*/ 	.word	0x00000098
        /*0260*/ 	.short	0x0100
        /*0262*/ 	.byte	0x04
	.zero		1


	//   ....[21]....
        /*0264*/ 	.word	0x00000c30
        /*0268*/ 	.word	0x000000ff
        /*026c*/ 	.word	0x000000b8
        /*0270*/ 	.short	0x0100
        /*0272*/ 	.byte	0x04
	.zero		1


	//   ....[22]....
        /*0274*/ 	.word	0x00000c40
        /*0278*/ 	.word	0x000000ff
        /*027c*/ 	.word	0x000000a0
        /*0280*/ 	.short	0x0100
        /*0282*/ 	.byte	0x04
	.zero		1


	//   ....[23]....
        /*0284*/ 	.word	0x00000c50
        /*0288*/ 	.word	0x000000ff
        /*028c*/ 	.word	0x000000c0
        /*0290*/ 	.short	0x0100
        /*0292*/ 	.byte	0x04
	.zero		1


	//   ....[24]....
        /*0294*/ 	.word	0x00000c60
        /*0298*/ 	.word	0x000000ff
        /*029c*/ 	.word	0x000000a8
        /*02a0*/ 	.short	0x0100
        /*02a2*/ 	.byte	0x04
	.zero		1


	//   ....[25]....
        /*02a4*/ 	.word	0x00000c70
        /*02a8*/ 	.word	0x000000ff
        /*02ac*/ 	.word	0x000000c8
        /*02b0*/ 	.short	0x0100
        /*02b2*/ 	.byte	0x04
	.zero		1


	//   ....[26]....
        /*02b4*/ 	.word	0x00000d70
        /*02b8*/ 	.word	0x000000ff
        /*02bc*/ 	.word	0x000000d0
        /*02c0*/ 	.short	0x0100
        /*02c2*/ 	.byte	0x04
	.zero		1


	//   ....[27]....
        /*02c4*/ 	.word	0x00000d80
        /*02c8*/ 	.word	0x000000ff
        /*02cc*/ 	.word	0x000000e0
        /*02d0*/ 	.short	0x0100
        /*02d2*/ 	.byte	0x04
	.zero		1


	//   ....[28]....
        /*02d4*/ 	.word	0x00000d90
        /*02d8*/ 	.word	0x000000ff
        /*02dc*/ 	.word	0x000000d8
        /*02e0*/ 	.short	0x0100
        /*02e2*/ 	.byte	0x04
	.zero		1


	//   ....[29]....
        /*02e4*/ 	.word	0x00000da0
        /*02e8*/ 	.word	0x000000ff
        /*02ec*/ 	.word	0x000000e8
        /*02f0*/ 	.short	0x0100
        /*02f2*/ 	.byte	0x04
	.zero		1


	//   ....[30]....
        /*02f4*/ 	.word	0x00000eb0
        /*02f8*/ 	.word	0x000000ff
        /*02fc*/ 	.word	0x000000f0
        /*0300*/ 	.short	0x0100
        /*0302*/ 	.byte	0x06
	.zero		1


	//   ....[31]....
        /*0304*/ 	.word	0x00001d80
        /*0308*/ 	.word	0x00000000
        /*030c*/ 	.word	0x000000e0
        /*0310*/ 	.short	0x010a
        /*0312*/ 	.byte	0xff
	.zero		1


	//   ....[32]....
        /*0314*/ 	.word	0x00001db0
        /*0318*/ 	.word	0x00000000
        /*031c*/ 	.word	0x000000d0
        /*0320*/ 	.short	0x0101
        /*0322*/ 	.byte	0xff
	.zero		1


	//   ....[33]....
        /*0324*/ 	.word	0x00001e80
        /*0328*/ 	.word	0x000000ff
        /*032c*/ 	.word	0x00000010
        /*0330*/ 	.short	0x010a
        /*0332*/ 	.byte	0x04
	.zero		1


	//   ....[34]....
        /*0334*/ 	.word	0x00001f50
        /*0338*/ 	.word	0x000000ff
        /*033c*/ 	.word	0x00000010
        /*0340*/ 	.short	0x010a
        /*0342*/ 	.byte	0x06
	.zero		1


	//   ....[35]....
        /*0344*/ 	.word	0x000020b0
        /*0348*/ 	.word	0x000000ff
        /*034c*/ 	.word	0x00000010
        /*0350*/ 	.short	0x010a
        /*0352*/ 	.byte	0x04
	.zero		1


	//   ....[36]....
        /*0354*/ 	.word	0x000024b0
        /*0358*/ 	.word	0x000000ff
        /*035c*/ 	.word	0x00000068
        /*0360*/ 	.short	0x0101
        /*0362*/ 	.byte	0x16
	.zero		1


	//   ....[37]....
        /*0364*/ 	.word	0x000024d0
        /*0368*/ 	.word	0x000000ff
        /*036c*/ 	.word	0x00000010
        /*0370*/ 	.short	0x010a
        /*0372*/ 	.byte	0x04
	.zero		1


	//   ....[38]....
        /*0374*/ 	.word	0x00002550
        /*0378*/ 	.word	0x000000ff
        /*037c*/ 	.word	0x00000010
        /*0380*/ 	.short	0x010a
        /*0382*/ 	.byte	0x06
	.zero		1


	//   ....[39]....
        /*0384*/ 	.word	0x00002690
        /*0388*/ 	.word	0x000000ff
        /*038c*/ 	.word	0x00000010
        /*0390*/ 	.short	0x010a
        /*0392*/ 	.byte	0x04
	.zero		1


	//   ....[40]....
        /*0394*/ 	.word	0x00002ac0
        /*0398*/ 	.word	0x00000003
        /*039c*/ 	.word	0x00000070
        /*03a0*/ 	.short	0x010a
        /*03a2*/ 	.byte	0xff
	.zero		1


	//   ....[41]....
        /*03a4*/ 	.word	0x00002c10
        /*03a8*/ 	.word	0x00000000
        /*03ac*/ 	.word	0x00000000
        /*03b0*/ 	.short	0x0101
        /*03b2*/ 	.byte	0xff
	.zero		1


	//   ....[42]....
        /*03b4*/ 	.word	0x000031d0
        /*03b8*/ 	.word	0x000000ff
        /*03bc*/ 	.word	0x00000000
        /*03c0*/ 	.short	0x010a
        /*03c2*/ 	.byte	0x04
	.zero		1


	//   ....[43]....
        /*03c4*/ 	.word	0x00003270
        /*03c8*/ 	.word	0x00000000
        /*03cc*/ 	.word	0x00000000
        /*03d0*/ 	.short	0x010a
        /*03d2*/ 	.byte	0xff
	.zero		1


	//   ....[44]....
        /*03d4*/ 	.word	0x000033c0
        /*03d8*/ 	.word	0x00000000
        /*03dc*/ 	.word	0x000000d0
        /*03e0*/ 	.short	0x010a
        /*03e2*/ 	.byte	0xff
	.zero		1


	//   ....[45]....
        /*03e4*/ 	.word	0x00003430
        /*03e8*/ 	.word	0x00000000
        /*03ec*/ 	.word	0x00000000
        /*03f0*/ 	.short	0x0101
        /*03f2*/ 	.byte	0xff
	.zero		1


	//   ....[46]....
        /*03f4*/ 	.word	0x00003450
        /*03f8*/ 	.word	0x000000ff
        /*03fc*/ 	.word	0x00000080
        /*0400*/ 	.short	0x010a
        /*0402*/ 	.byte	0x04
	.zero		1


	//   ....[47]....
        /*0404*/ 	.word	0x00003570
        /*0408*/ 	.word	0x00000000
        /*040c*/ 	.word	0x00000070
        /*0410*/ 	.short	0x010a
        /*0412*/ 	.byte	0xff
	.zero		1


	//   ....[48]....
        /*0414*/ 	.word	0x00003670
        /*0418*/ 	.word	0x00000000
        /*041c*/ 	.word	0x00000000
        /*0420*/ 	.short	0x0101
        /*0422*/ 	.byte	0xff
	.zero		1


	//   ....[49]....
        /*0424*/ 	.word	0x00003700
        /*0428*/ 	.word	0x000000ff
        /*042c*/ 	.word	0x00000080
        /*0430*/ 	.short	0x0106
        /*0432*/ 	.byte	0x04
	.zero		1


	//   ....[50]....
        /*0434*/ 	.word	0x00003720
        /*0438*/ 	.word	0x000000ff
        /*043c*/ 	.word	0x00000080
        /*0440*/ 	.short	0x010a
        /*0442*/ 	.byte	0x04
	.zero		1


	//   ....[51]....
        /*0444*/ 	.word	0x000037b0
        /*0448*/ 	.word	0x000000ff
        /*044c*/ 	.word	0x00000080
        /*0450*/ 	.short	0x0106
        /*0452*/ 	.byte	0x07
	.zero		1


	//   ....[52]....
        /*0454*/ 	.word	0x000037f0
        /*0458*/ 	.word	0x00000000
        /*045c*/ 	.word	0x00000080
        /*0460*/ 	.short	0x010a
        /*0462*/ 	.byte	0xff
	.zero		1


	//   ....[53]....
        /*0464*/ 	.word	0x00003a60
        /*0468*/ 	.word	0x000000ff
        /*046c*/ 	.word	0x00000008
        /*0470*/ 	.short	0x010a
        /*0472*/ 	.byte	0x05
	.zero		1


	//   ....[54]....
        /*0474*/ 	.word	0x00003a80
        /*0478*/ 	.word	0x000000ff
        /*047c*/ 	.word	0x00000008
        /*0480*/ 	.short	0x010a
        /*0482*/ 	.byte	0x05
	.zero		1


	//   ....[55]....
        /*0484*/ 	.word	0x00003c20
        /*0488*/ 	.word	0x000000ff
        /*048c*/ 	.word	0x00000008
        /*0490*/ 	.short	0x010a
        /*0492*/ 	.byte	0x05
	.zero		1


	//   ....[56]....
        /*0494*/ 	.word	0x00003c40
        /*0498*/ 	.word	0x000000ff
        /*049c*/ 	.word	0x00000008
        /*04a0*/ 	.short	0x010a
        /*04a2*/ 	.byte	0x05
	.zero		1


	//   ....[57]....
        /*04a4*/ 	.word	0x00003d10
        /*04a8*/ 	.word	0x000000ff
        /*04ac*/ 	.word	0x00000000
        /*04b0*/ 	.short	0x0101
        /*04b2*/ 	.byte	0x04
	.zero		1


	//   ....[58]....
        /*04b4*/ 	.word	0x000040d0
        /*04b8*/ 	.word	0x00000003
        /*04bc*/ 	.word	0x00000070
        /*04c0*/ 	.short	0x010a
        /*04c2*/ 	.byte	0xff
	.zero		1


	//   ....[59]....
        /*04c4*/ 	.word	0x00004190
        /*04c8*/ 	.word	0x00000003
        /*04cc*/ 	.word	0x00000000
        /*04d0*/ 	.short	0x0101
        /*04d2*/ 	.byte	0xff
	.zero		1


	//   ....[60]....
        /*04d4*/ 	.word	0x00004280
        /*04d8*/ 	.word	0x000000ff
        /*04dc*/ 	.word	0x00000000
        /*04e0*/ 	.short	0x010a
        /*04e2*/ 	.byte	0x04
	.zero		1


	//   ....[61]....
        /*04e4*/ 	.word	0x00004290
        /*04e8*/ 	.word	0x000000ff
        /*04ec*/ 	.word	0x000000b0
        /*04f0*/ 	.short	0x010a
        /*04f2*/ 	.byte	0x07
	.zero		1


	//   ....[62]....
        /*04f4*/ 	.word	0x00004350
        /*04f8*/ 	.word	0x000000ff
        /*04fc*/ 	.word	0x00000000
        /*0500*/ 	.short	0x010a
        /*0502*/ 	.byte	0x05
	.zero		1


	//   ....[63]....
        /*0504*/ 	.word	0x000044a0
        /*0508*/ 	.word	0x000000ff
        /*050c*/ 	.word	0x00000000
        /*0510*/ 	.short	0x010a
        /*0512*/ 	.byte	0x07
	.zero		1


	//   ....[64]....
        /*0514*/ 	.word	0x00004c10
        /*0518*/ 	.word	0x000000ff
        /*051c*/ 	.word	0x00000000
        /*0520*/ 	.short	0x010a
        /*0522*/ 	.byte	0x04
	.zero		1


	//   ....[65]....
        /*0524*/ 	.word	0x00004cb0
        /*0528*/ 	.word	0x000000ff
        /*052c*/ 	.word	0x00000000
        /*0530*/ 	.short	0x010a
        /*0532*/ 	.byte	0x05
	.zero		1


	//   ....[66]....
        /*0534*/ 	.word	0x00004d40
        /*0538*/ 	.word	0x000000ff
        /*053c*/ 	.word	0x00000000
        /*0540*/ 	.short	0x010a
        /*0542*/ 	.byte	0x05
	.zero		1


	//   ....[67]....
        /*0544*/ 	.word	0x00004de0
        /*0548*/ 	.word	0x00000002
        /*054c*/ 	.word	0x00000000
        /*0550*/ 	.short	0x010a
        /*0552*/ 	.byte	0xff
	.zero		1


	//   ....[68]....
        /*0554*/ 	.word	0x00004e20
        /*0558*/ 	.word	0x00000002
        /*055c*/ 	.word	0x00000000
        /*0560*/ 	.short	0x010a
        /*0562*/ 	.byte	0xff
	.zero		1


	//   ....[69]....
        /*0564*/ 	.word	0x00004ea0
        /*0568*/ 	.word	0x000000ff
        /*056c*/ 	.word	0x00000000
        /*0570*/ 	.short	0x0101
        /*0572*/ 	.byte	0x04
	.zero		1


	//   ....[70]....
        /*0574*/ 	.word	0x00004ee0
        /*0578*/ 	.word	0x000000ff
        /*057c*/ 	.word	0x000000f0
        /*0580*/ 	.short	0x010a
        /*0582*/ 	.byte	0x3e
	.zero		1


	//   ....[71]....
        /*0584*/ 	.word	0x00004f40
        /*0588*/ 	.word	0x000000ff
        /*058c*/ 	.word	0x00000000
        /*0590*/ 	.short	0x0101
        /*0592*/ 	.byte	0x04
	.zero		1


	//   ....[72]....
        /*0594*/ 	.word	0x00005400
        /*0598*/ 	.word	0x0000000c
        /*059c*/ 	.word	0x00000070
        /*05a0*/ 	.short	0x010a
        /*05a2*/ 	.byte	0xff
	.zero		1


	//   ....[73]....
        /*05a4*/ 	.word	0x00005570
        /*05a8*/ 	.word	0x00000000
        /*05ac*/ 	.word	0x00000000
        /*05b0*/ 	.short	0x0101
        /*05b2*/ 	.byte	0xff
	.zero		1


	//   ....[74]....
        /*05b4*/ 	.word	0x00005a00
        /*05b8*/ 	.word	0x000000ff
        /*05bc*/ 	.word	0x00000068
        /*05c0*/ 	.short	0x010a
        /*05c2*/ 	.byte	0x15
	.zero		1


	//   ....[75]....
        /*05c4*/ 	.word	0x00005b80
        /*05c8*/ 	.word	0x000000ff
        /*05cc*/ 	.word	0x00000040
        /*05d0*/ 	.short	0x010a
        /*05d2*/ 	.byte	0x15
	.zero		1


	//   ....[76]....
        /*05d4*/ 	.word	0x00005d20
        /*05d8*/ 	.word	0x000000ff
        /*05dc*/ 	.word	0x00000020
        /*05e0*/ 	.short	0x010b
        /*05e2*/ 	.byte	0x15
	.zero		1


	//   ....[77]....
        /*05e4*/ 	.word	0x00005d30
        /*05e8*/ 	.word	0x000000ff
        /*05ec*/ 	.word	0x00000000
        /*05f0*/ 	.short	0x0101
        /*05f2*/ 	.byte	0x06
	.zero		1


	//   ....[78]....
        /*05f4*/ 	.word	0x00005d40
        /*05f8*/ 	.word	0x000000ff
        /*05fc*/ 	.word	0x00000048
        /*0600*/ 	.short	0x010a
        /*0602*/ 	.byte	0x15
	.zero		1


	//   ....[79]....
        /*0604*/ 	.word	0x00005eb0
        /*0608*/ 	.word	0x000000ff
        /*060c*/ 	.word	0x00000028
        /*0610*/ 	.short	0x010b
        /*0612*/ 	.byte	0x15
	.zero		1


	//   ....[80]....
        /*0614*/ 	.word	0x00005ec0
        /*0618*/ 	.word	0x000000ff
        /*061c*/ 	.word	0x00000000
        /*0620*/ 	.short	0x0101
        /*0622*/ 	.byte	0x06
	.zero		1


	//   ....[81]....
        /*0624*/ 	.word	0x00005ed0
        /*0628*/ 	.word	0x000000ff
        /*062c*/ 	.word	0x00000050
        /*0630*/ 	.short	0x010a
        /*0632*/ 	.byte	0x15
	.zero		1


	//   ....[82]....
        /*0634*/ 	.word	0x00006030
        /*0638*/ 	.word	0x000000ff
        /*063c*/ 	.word	0x00000030
        /*0640*/ 	.short	0x010b
        /*0642*/ 	.byte	0x15
	.zero		1


	//   ....[83]....
        /*0644*/ 	.word	0x00006040
        /*0648*/ 	.word	0x000000ff
        /*064c*/ 	.word	0x00000000
        /*0650*/ 	.short	0x0101
        /*0652*/ 	.byte	0x06
	.zero		1


	//   ....[84]....
        /*0654*/ 	.word	0x00006050
        /*0658*/ 	.word	0x000000ff
        /*065c*/ 	.word	0x00000058
        /*0660*/ 	.short	0x010a
        /*0662*/ 	.byte	0x15
	.zero		1


	//   ....[85]....
        /*0664*/ 	.word	0x00006250
        /*0668*/ 	.word	0x000000ff
        /*066c*/ 	.word	0x00000038
        /*0670*/ 	.short	0x010b
        /*0672*/ 	.byte	0x15
	.zero		1


	//   ....[86]....
        /*0674*/ 	.word	0x00006260
        /*0678*/ 	.word	0x000000ff
        /*067c*/ 	.word	0x00000000
        /*0680*/ 	.short	0x0101
        /*0682*/ 	.byte	0x25
	.zero		1


	//   ....[87]....
        /*0684*/ 	.word	0x00006290
        /*0688*/ 	.word	0x000000ff
        /*068c*/ 	.word	0x00000040
        /*0690*/ 	.short	0x010a
        /*0692*/ 	.byte	0x15
	.zero		1


	//   ....[88]....
        /*0694*/ 	.word	0x000062b0
        /*0698*/ 	.word	0x000000ff
        /*069c*/ 	.word	0x00000048
        /*06a0*/ 	.short	0x010a
        /*06a2*/ 	.byte	0x15
	.zero		1


	//   ....[89]....
        /*06a4*/ 	.word	0x000062d0
        /*06a8*/ 	.word	0x000000ff
        /*06ac*/ 	.word	0x00000050
        /*06b0*/ 	.short	0x010a
        /*06b2*/ 	.byte	0x15
	.zero		1


	//   ....[90]....
        /*06b4*/ 	.word	0x00006310
        /*06b8*/ 	.word	0x00000000
        /*06bc*/ 	.word	0x00000058
        /*06c0*/ 	.short	0x010a
        /*06c2*/ 	.byte	0xff
	.zero		1


	//   ....[91]....
        /*06c4*/ 	.word	0x00006630
        /*06c8*/ 	.word	0x00000003
        /*06cc*/ 	.word	0x00000070
        /*06d0*/ 	.short	0x010a
        /*06d2*/ 	.byte	0xff
	.zero		1


	//   ....[92]....
        /*06d4*/ 	.word	0x000067b0
        /*06d8*/ 	.word	0x00000000
        /*06dc*/ 	.word	0x00000000
        /*06e0*/ 	.short	0x0101
        /*06e2*/ 	.byte	0xff
	.zero		1


	//   ....[93]....
        /*06e4*/ 	.word	0x000072c0
        /*06e8*/ 	.word	0x000000ff
        /*06ec*/ 	.word	0x00000020
        /*06f0*/ 	.short	0x010a
        /*06f2*/ 	.byte	0x2b
	.zero		1


	//   ....[94]....
        /*06f4*/ 	.word	0x000072f0
        /*06f8*/ 	.word	0x00000049
        /*06fc*/ 	.word	0x00000090
        /*0700*/ 	.short	0x010a
        /*0702*/ 	.byte	0xff
	.zero		1


	//   ....[95]....
        /*0704*/ 	.word	0x000073e0
        /*0708*/ 	.word	0x000000ff
        /*070c*/ 	.word	0x00000020
        /*0710*/ 	.short	0x010a
        /*0712*/ 	.byte	0x2b
	.zero		1


	//   ....[96]....
        /*0714*/ 	.word	0x000074d0
        /*0718*/ 	.word	0x00000049
        /*071c*/ 	.word	0x00000090
        /*0720*/ 	.short	0x010a
        /*0722*/ 	.byte	0xff
	.zero		1


	//   ....[97]....
        /*0724*/ 	.word	0x00007aa0
        /*0728*/ 	.word	0x00000000
        /*072c*/ 	.word	0x00000000
        /*0730*/ 	.short	0x0101
        /*0732*/ 	.byte	0xff
	.zero		1


	//   ....[98]....
        /*0734*/ 	.word	0x00007ac0
        /*0738*/ 	.word	0x00000002
        /*073c*/ 	.word	0x00000020
        /*0740*/ 	.short	0x010a
        /*0742*/ 	.byte	0xff
	.zero		1


	//   ....[99]....
        /*0744*/ 	.word	0x00007ba0
        /*0748*/ 	.word	0x00000002
        /*074c*/ 	.word	0x00000020
        /*0750*/ 	.short	0x010a
        /*0752*/ 	.byte	0xff
	.zero		1


	//   ....[100]....
        /*0754*/ 	.word	0x00008210
        /*0758*/ 	.word	0x00000010
        /*075c*/ 	.word	0x00000000
        /*0760*/ 	.short	0x0101
        /*0762*/ 	.byte	0xff
	.zero		1


	//   ....[101]....
        /*0764*/ 	.word	0x00008230
        /*0768*/ 	.word	0x00000000
        /*076c*/ 	.word	0x00000020
        /*0770*/ 	.short	0x010a
        /*0772*/ 	.byte	0xff
	.zero		1


	//   ....[102]....
        /*0774*/ 	.word	0x00008300
        /*0778*/ 	.word	0x00000000
        /*077c*/ 	.word	0x00000020
        /*0780*/ 	.short	0x010a
        /*0782*/ 	.byte	0xff
	.zero		1


	//   ....[103]....
        /*0784*/ 	.word	0x00008970
        /*0788*/ 	.word	0x00000010
        /*078c*/ 	.word	0x00000000
        /*0790*/ 	.short	0x0101
        /*0792*/ 	.byte	0xff
	.zero		1


	//   ....[104]....
        /*0794*/ 	.word	0x00008990
        /*0798*/ 	.word	0x00000000
        /*079c*/ 	.word	0x00000020
        /*07a0*/ 	.short	0x010a
        /*07a2*/ 	.byte	0xff
	.zero		1


	//   ....[105]....
        /*07a4*/ 	.word	0x00008a60
        /*07a8*/ 	.word	0x00000000
        /*07ac*/ 	.word	0x00000020
        /*07b0*/ 	.short	0x010a
        /*07b2*/ 	.byte	0xff
	.zero		1


	//   ....[106]....
        /*07b4*/ 	.word	0x00008cd0
        /*07b8*/ 	.word	0x00000049
        /*07bc*/ 	.word	0x00000000
        /*07c0*/ 	.short	0x0101
        /*07c2*/ 	.byte	0xff
	.zero		1


	//   ....[107]....
        /*07c4*/ 	.word	0x00009120
        /*07c8*/ 	.word	0x00000000
        /*07cc*/ 	.word	0x00000000
        /*07d0*/ 	.short	0x0101
        /*07d2*/ 	.byte	0xff
	.zero		1


	//   ....[108]....
        /*07d4*/ 	.word	0x000093e0
        /*07d8*/ 	.word	0x000000ff
        /*07dc*/ 	.word	0x00000000
        /*07e0*/ 	.short	0x0101
        /*07e2*/ 	.byte	0x06
	.zero		1


	//   ....[109]....
        /*07e4*/ 	.word	0x00009400
        /*07e8*/ 	.word	0x00000000
        /*07ec*/ 	.word	0x000000e0
        /*07f0*/ 	.short	0x010a
        /*07f2*/ 	.byte	0xff
	.zero		1


	//   ....[110]....
        /*07f4*/ 	.word	0x00009460
        /*07f8*/ 	.word	0x00000000
        /*07fc*/ 	.word	0x00000010
        /*0800*/ 	.short	0x010a
        /*0802*/ 	.byte	0xff
	.zero		1


	//   ....[111]....
        /*0804*/ 	.word	0x000094c0
        /*0808*/ 	.word	0x00000000
        /*080c*/ 	.word	0x00000010
        /*0810*/ 	.short	0x010a
        /*0812*/ 	.byte	0xff
	.zero		1


	//   ....[112]....
        /*0814*/ 	.word	0x00009510
        /*0818*/ 	.word	0x00000003
        /*081c*/ 	.word	0x00000070
        /*0820*/ 	.short	0x010a
        /*0822*/ 	.byte	0xff
	.zero		1


	//   ....[113]....
        /*0824*/ 	.word	0x00009570
        /*0828*/ 	.word	0x00000000
        /*082c*/ 	.word	0x00000000
        /*0830*/ 	.short	0x010a
        /*0832*/ 	.byte	0xff
	.zero		1


	//   ....[114]....
        /*0834*/ 	.word	0x000095c0
        /*0838*/ 	.word	0x00000000
        /*083c*/ 	.word	0x000000d0
        /*0840*/ 	.short	0x010a
        /*0842*/ 	.byte	0xff
	.zero		1


	//   ....[115]....
        /*0844*/ 	.word	0x00009620
        /*0848*/ 	.word	0x00000000
        /*084c*/ 	.word	0x00000080
        /*0850*/ 	.short	0x010a
        /*0852*/ 	.byte	0xff
	.zero		1


	//   ....[116]....
        /*0854*/ 	.word	0x00009670
        /*0858*/ 	.word	0x00000000
        /*085c*/ 	.word	0x00000070
        /*0860*/ 	.short	0x010a
        /*0862*/ 	.byte	0xff
	.zero		1


	//   ....[117]....
        /*0864*/ 	.word	0x000096d0
        /*0868*/ 	.word	0x00000000
        /*086c*/ 	.word	0x00000080
        /*0870*/ 	.short	0x010a
        /*0872*/ 	.byte	0xff
	.zero		1


	//   ....[118]....
        /*0874*/ 	.word	0x00009730
        /*0878*/ 	.word	0x00000007
        /*087c*/ 	.word	0x00000008
        /*0880*/ 	.short	0x010a
        /*0882*/ 	.byte	0xff
	.zero		1


	//   ....[119]....
        /*0884*/ 	.word	0x00009820
        /*0888*/ 	.word	0x00000005
        /*088c*/ 	.word	0x00000008
        /*0890*/ 	.short	0x010a
        /*0892*/ 	.byte	0xff
	.zero		1


	//   ....[120]....
        /*0894*/ 	.word	0x00009870
        /*0898*/ 	.word	0x00000003
        /*089c*/ 	.word	0x00000070
        /*08a0*/ 	.short	0x010a
        /*08a2*/ 	.byte	0xff
	.zero		1


	//   ....[121]....
        /*08a4*/ 	.word	0x000098e0
        /*08a8*/ 	.word	0x00000003
        /*08ac*/ 	.word	0x000000b0
        /*08b0*/ 	.short	0x010a
        /*08b2*/ 	.byte	0xff
	.zero		1


	//   ....[122]....
        /*08b4*/ 	.word	0x00009940
        /*08b8*/ 	.word	0x00000003
        /*08bc*/ 	.word	0x00000000
        /*08c0*/ 	.short	0x010a
        /*08c2*/ 	.byte	0xff
	.zero		1


	//   ....[123]....
        /*08c4*/ 	.word	0x000099a0
        /*08c8*/ 	.word	0x00000002
        /*08cc*/ 	.word	0x00000000
        /*08d0*/ 	.short	0x010a
        /*08d2*/ 	.byte	0xff
	.zero		1


	//   ....[124]....
        /*08d4*/ 	.word	0x00009a00
        /*08d8*/ 	.word	0x00000002
        /*08dc*/ 	.word	0x00000000
        /*08e0*/ 	.short	0x010a
        /*08e2*/ 	.byte	0xff
	.zero		1


	//   ....[125]....
        /*08e4*/ 	.word	0x00009a60
        /*08e8*/ 	.word	0x00000002
        /*08ec*/ 	.word	0x00000000
        /*08f0*/ 	.short	0x010a
        /*08f2*/ 	.byte	0xff
	.zero		1


	//   ....[126]....
        /*08f4*/ 	.word	0x00009ac0
        /*08f8*/ 	.word	0x00000002
        /*08fc*/ 	.word	0x000000f0
        /*0900*/ 	.short	0x010a
        /*0902*/ 	.byte	0xff
	.zero		1


	//   ....[127]....
        /*0904*/ 	.word	0x00009b10
        /*0908*/ 	.word	0x0000000c
        /*090c*/ 	.word	0x00000070
        /*0910*/ 	.short	0x010a
        /*0912*/ 	.byte	0xff
	.zero		1


	//   ....[128]....
        /*0914*/ 	.word	0x00009b70
        /*0918*/ 	.word	0x00000000
        /*091c*/ 	.word	0x00000068
        /*0920*/ 	.short	0x010a
        /*0922*/ 	.byte	0xff
	.zero		1


	//   ....[129]....
        /*0924*/ 	.word	0x00009bd0
        /*0928*/ 	.word	0x00000000
        /*092c*/ 	.word	0x00000040
        /*0930*/ 	.short	0x010a
        /*0932*/ 	.byte	0xff
	.zero		1


	//   ....[130]....
        /*0934*/ 	.word	0x00009c30
        /*0938*/ 	.word	0x00000000
        /*093c*/ 	.word	0x00000048
        /*0940*/ 	.short	0x010a
        /*0942*/ 	.byte	0xff
	.zero		1


	//   ....[131]....
        /*0944*/ 	.word	0x00009c90
        /*0948*/ 	.word	0x00000000
        /*094c*/ 	.word	0x00000050
        /*0950*/ 	.short	0x010a
        /*0952*/ 	.byte	0xff
	.zero		1


	//   ....[132]....
        /*0954*/ 	.word	0x00009cf0
        /*0958*/ 	.word	0x00000000
        /*095c*/ 	.word	0x00000058
        /*0960*/ 	.short	0x010a
        /*0962*/ 	.byte	0xff
	.zero		1


	//   ....[133]....
        /*0964*/ 	.word	0x00009d50
        /*0968*/ 	.word	0x00000000
        /*096c*/ 	.word	0x00000040
        /*0970*/ 	.short	0x010a
        /*0972*/ 	.byte	0xff
	.zero		1


	//   ....[134]....
        /*0974*/ 	.word	0x00009db0
        /*0978*/ 	.word	0x00000000
        /*097c*/ 	.word	0x00000048
        /*0980*/ 	.short	0x010a
        /*0982*/ 	.byte	0xff
	.zero		1


	//   ....[135]....
        /*0984*/ 	.word	0x00009e10
        /*0988*/ 	.word	0x00000000
        /*098c*/ 	.word	0x00000050
        /*0990*/ 	.short	0x010a
        /*0992*/ 	.byte	0xff
	.zero		1


	//   ....[136]....
        /*0994*/ 	.word	0x00009e60
        /*0998*/ 	.word	0x00000003
        /*099c*/ 	.word	0x00000070
        /*09a0*/ 	.short	0x010a
        /*09a2*/ 	.byte	0xff
	.zero		1


	//   ....[137]....
        /*09a4*/ 	.word	0x00009ec0
        /*09a8*/ 	.word	0x00000002
        /*09ac*/ 	.word	0x00000020
        /*09b0*/ 	.short	0x010a
        /*09b2*/ 	.byte	0xff
	.zero		1


	//   ....[138]....
        /*09b4*/ 	.word	0x00009f10
        /*09b8*/ 	.word	0x00000049
        /*09bc*/ 	.word	0x00000090
        /*09c0*/ 	.short	0x010a
        /*09c2*/ 	.byte	0xff
	.zero		1


	//   ....[139]....
        /*09c4*/ 	.word	0x00009f60
        /*09c8*/ 	.word	0x00000002
        /*09cc*/ 	.word	0x00000020
        /*09d0*/ 	.short	0x010a
        /*09d2*/ 	.byte	0xff
	.zero		1


	//   ....[140]....
        /*09d4*/ 	.word	0x00009fb0
        /*09d8*/ 	.word	0x00000000
        /*09dc*/ 	.word	0x00000020
        /*09e0*/ 	.short	0x010a
        /*09e2*/ 	.byte	0xff
	.zero		1


	//   ....[141]....
        /*09e4*/ 	.word	0x0000a000
        /*09e8*/ 	.word	0x00000000
        /*09ec*/ 	.word	0x00000020
        /*09f0*/ 	.short	0x010a
        /*09f2*/ 	.byte	0xff
	.zero		1


	//----- nvinfo : EIATTR_NUM_MBARRIERS
	.align		4
.L_47:
        /*09f4*/ 	.byte	0x03, 0x38
        /*09f6*/ 	.short	0x001f


	//----- nvinfo : EIATTR_EXIT_INSTR_OFFSETS
	.align		4
        /*09f8*/ 	.byte	0x04, 0x1c
        /*09fa*/ 	.short	(.L_49 - .L_48)


	//   ....[0]....
.L_48:
        /*09fc*/ 	.word	0x000032a0


	//   ....[1]....
        /*0a00*/ 	.word	0x000037c0


	//   ....[2]....
        /*0a04*/ 	.word	0x00003820


	//   ....[3]....
        /*0a08*/ 	.word	0x00005180


	//   ....[4]....
        /*0a0c*/ 	.word	0x00006340


	//   ....[5]....
        /*0a10*/ 	.word	0x00006380


	//   ....[6]....
        /*0a14*/ 	.word	0x000092d0


	//   ....[7]....
        /*0a18*/ 	.word	0x00009340


	//   ....[8]....
        /*0a1c*/ 	.word	0x00009370


	//   ....[9]....
        /*0a20*/ 	.word	0x000093f0


	//----- nvinfo : EIATTR_MAX_THREADS
	.align		4
.L_49:
        /*0a24*/ 	.byte	0x04, 0x05
        /*0a26*/ 	.short	(.L_51 - .L_50)
.L_50:
        /*0a28*/ 	.word	0x00000100
        /*0a2c*/ 	.word	0x00000001
        /*0a30*/ 	.word	0x00000001


	//----- nvinfo : EIATTR_CRS_STACK_SIZE
	.align		4
.L_51:
        /*0a34*/ 	.byte	0x04, 0x1e
        /*0a36*/ 	.short	(.L_53 - .L_52)
.L_52:
        /*0a38*/ 	.word	0x00000000


	//----- nvinfo : EIATTR_CBANK_PARAM_SIZE
	.align		4
.L_53:
        /*0a3c*/ 	.byte	0x03, 0x19
        /*0a3e*/ 	.short	0x0800


	//----- nvinfo : EIATTR_PARAM_CBANK
	.align		4
        /*0a40*/ 	.byte	0x04, 0x0a
        /*0a42*/ 	.short	(.L_55 - .L_54)
	.align		4
.L_54:
        /*0a44*/ 	.word	index@(.nv.constant0._ZN7cutlass13device_kernelINS_4gemm6kernel13GemmUniversalIN4cute5tupleIJiiiiEEENS1_10collective13CollectiveMmaINS1_35MainloopSm100TmaUmmaWarpSpecializedILi2ELi2ELi4ENS5_IJNS4_1CILi4EEESB_NSA_ILi1EEEEEEEENS5_IJNSA_ILi256EEENSA_ILi64EEENSA_ILi128EEEEEEfNS5_IJlSC_lEEEfSJ_NS4_8TiledMMAINS4_8MMA_AtomIJNS4_23SM100_MMA_TF32_2x1SM_SSINS_10tfloat32_tESN_fLi256ELi64ELNS4_4UMMA5MajorE0ELSP_0ELNSO_7ScaleInE0ELSQ_0EEEEEENS4_6LayoutINS5_IJSC_SC_SC_EEENS5_IJNSA_ILi0EEESV_SV_EEEEENS5_IJNS4_10UnderscoreESY_SY_EEEEENS4_28SM100_TMA_2SM_LOAD_MULTICASTENS4_14ComposedLayoutINS4_7SwizzleILi3ELi4ELi3EEENS4_18smem_ptr_flag_bitsILi32EEENST_INS5_IJNSA_ILi8EEENSA_ILi32EEEEEENS5_IJS18_SC_EEEEEEEvNS4_8identityES11_S1C_vS1D_EENS_8epilogue10collective18CollectiveEpilogueINS1F_23Sm100TmaWarpSpecializedILi4ELi2ELi16ELb1ELb0EEEJNS5_IJSH_SG_SH_EEENS5_IJNST_ISH_SC_EENST_INSA_ILi16EEESC_EEEEEfSJ_fSJ_NS1F_6fusion15FusionCallbacksIS1J_NS1P_17LinearCombinationIffffLNS_15FloatRoundStyleE2EEES1K_S1O_JEEENS4_5SM1004TMEM4LOAD26SM100_TMEM_LOAD_32dp32b16xENS4_13SM90_TMA_LOADENS12_INS13_ILi2ELi4ELi3EEES16_NST_INS5_IJS17_S1M_EEENS5_IJS1M_SC_EEEEEEENS4_39AutoVectorizingCopyWithAssumedAlignmentILi128EEENS4_14SM90_TMA_STOREES24_S26_S26_EEEvvEEEEvNT_6ParamsE)
        /*0a48*/ 	.short	0x0380
        /*0a4a*/ 	.short	0x0800


	//----- nvinfo : EIATTR_SW_WAR
	.align		4
.L_55:
        /*0a4c*/ 	.byte	0x04, 0x36
        /*0a4e*/ 	.short	(.L_57 - .L_56)
.L_56:
        /*0a50*/ 	.word	0x00000008
.L_57:


//--------------------- .nv.callgraph             --------------------------
	.section	.nv.callgraph,"",@"SHT_CUDA_CALLGRAPH"
	.align	4
	.sectionentsize	8
	.align		4
        /*0000*/ 	.word	0x00000000
	.align		4
        /*0004*/ 	.word	0xffffffff
	.align		4
        /*0008*/ 	.word	index@(_ZN7cutlass13device_kernelINS_4gemm6kernel13GemmUniversalIN4cute5tupleIJiiiiEEENS1_10collective13CollectiveMmaINS1_35MainloopSm100TmaUmmaWarpSpecializedILi2ELi2ELi4ENS5_IJNS4_1CILi4EEESB_NSA_ILi1EEEEEEEENS5_IJNSA_ILi256EEENSA_ILi64EEENSA_ILi128EEEEEEfNS5_IJlSC_lEEEfSJ_NS4_8TiledMMAINS4_8MMA_AtomIJNS4_23SM100_MMA_TF32_2x1SM_SSINS_10tfloat32_tESN_fLi256ELi64ELNS4_4UMMA5MajorE0ELSP_0ELNSO_7ScaleInE0ELSQ_0EEEEEENS4_6LayoutINS5_IJSC_SC_SC_EEENS5_IJNSA_ILi0EEESV_SV_EEEEENS5_IJNS4_10UnderscoreESY_SY_EEEEENS4_28SM100_TMA_2SM_LOAD_MULTICASTENS4_14ComposedLayoutINS4_7SwizzleILi3ELi4ELi3EEENS4_18smem_ptr_flag_bitsILi32EEENST_INS5_IJNSA_ILi8EEENSA_ILi32EEEEEENS5_IJS18_SC_EEEEEEEvNS4_8identityES11_S1C_vS1D_EENS_8epilogue10collective18CollectiveEpilogueINS1F_23Sm100TmaWarpSpecializedILi4ELi2ELi16ELb1ELb0EEEJNS5_IJSH_SG_SH_EEENS5_IJNST_ISH_SC_EENST_INSA_ILi16EEESC_EEEEEfSJ_fSJ_NS1F_6fusion15FusionCallbacksIS1J_NS1P_17LinearCombinationIffffLNS_15FloatRoundStyleE2EEES1K_S1O_JEEENS4_5SM1004TMEM4LOAD26SM100_TMEM_LOAD_32dp32b16xENS4_13SM90_TMA_LOADENS12_INS13_ILi2ELi4ELi3EEES16_NST_INS5_IJS17_S1M_EEENS5_IJS1M_SC_EEEEEEENS4_39AutoVectorizingCopyWithAssumedAlignmentILi128EEENS4_14SM90_TMA_STOREES24_S26_S26_EEEvvEEEEvNT_6ParamsE)
	.align		4
        /*000c*/ 	.word	index@(__assertfail)
	.align		4
        /*0010*/ 	.word	0x00000000
	.align		4
        /*0014*/ 	.word	0xfffffffe
	.align		4
        /*0018*/ 	.word	0x00000000
	.align		4
        /*001c*/ 	.word	0xfffffffd
	.align		4
        /*0020*/ 	.word	0x00000000
	.align		4
        /*0024*/ 	.word	0xfffffffc


//--------------------- .nv.constant4             --------------------------
	.section	.nv.constant4,"a",@progbits
	.align	8
	.align		8
.nv.constant4:
        /*0000*/ 	.dword	__assertfail
	.align		8
        /*0008*/ 	.dword	__unnamed_1
	.align		8
        /*0010*/ 	.dword	__unnamed_2
	.align		8
        /*0018*/ 	.dword	_ZN40_INTERNAL_69a22f0b_4_k_cu_321d60cf_293174cuda3std3__45__cpo5beginE
	.align		8
        /*0020*/ 	.dword	_ZN40_INTERNAL_69a22f0b_4_k_cu_321d60cf_293174cuda3std3__45__cpo3endE
	.align		8
        /*0028*/ 	.dword	_ZN40_INTERNAL_69a22f0b_4_k_cu_321d60cf_293174cuda3std3__45__cpo6cbeginE
	.align		8
        /*0030*/ 	.dword	_ZN40_INTERNAL_69a22f0b_4_k_cu_321d60cf_293174cuda3std3__45__cpo4cendE
	.align		8
        /*0038*/ 	.dword	_ZN40_INTERNAL_69a22f0b_4_k_cu_321d60cf_293174cuda3std3__442_GLOBAL__N__69a22f0b_4_k_cu_321d60cf_293176ignoreE
	.align		8
        /*0040*/ 	.dword	_ZN40_INTERNAL_69a22f0b_4_k_cu_321d60cf_293174cuda3std3__419piecewise_constructE
	.align		8
        /*0048*/ 	.dword	_ZN40_INTERNAL_69a22f0b_4_k_cu_321d60cf_293174cuda3std3__48in_placeE
	.align		8
        /*0050*/ 	.dword	_ZN40_INTERNAL_69a22f0b_4_k_cu_321d60cf_293174cuda3std6ranges3__45__cpo4swapE
	.align		8
        /*0058*/ 	.dword	_ZN40_INTERNAL_69a22f0b_4_k_cu_321d60cf_293174cuda3std6ranges3__45__cpo9iter_moveE
	.align		8
        /*0060*/ 	.dword	_ZN40_INTERNAL_69a22f0b_4_k_cu_321d60cf_293174cute7productE
	.align		8
        /*0068*/ 	.dword	_ZN40_INTERNAL_69a22f0b_4_k_cu_321d60cf_293174cute1_E
	.align		8
        /*0070*/ 	.dword	$str$25
	.align		8
        /*0078*/ 	.dword	$str$26
	.align		8
        /*0080*/ 	.dword	$str$27
	.align		8
        /*0088*/ 	.dword	$str$28


//--------------------- .text._ZN7cutlass13device_kernelINS_4gemm6kernel13GemmUniversalIN4cute5tupleIJiiiiEEENS1_10collective13CollectiveMmaINS1_35MainloopSm100TmaUmmaWarpSpecializedILi2ELi2ELi4ENS5_IJNS4_1CILi4EEESB_NSA_ILi1EEEEEEEENS5_IJNSA_ILi256EEENSA_ILi64EEENSA_ILi128EEEEEEfNS5_IJlSC_lEEEfSJ_NS4_8TiledMMAINS4_8MMA_AtomIJNS4_23SM100_MMA_TF32_2x1SM_SSINS_10tfloat32_tESN_fLi256ELi64ELNS4_4UMMA5MajorE0ELSP_0ELNSO_7ScaleInE0ELSQ_0EEEEEENS4_6LayoutINS5_IJSC_SC_SC_EEENS5_IJNSA_ILi0EEESV_SV_EEEEENS5_IJNS4_10UnderscoreESY_SY_EEEEENS4_28SM100_TMA_2SM_LOAD_MULTICASTENS4_14ComposedLayoutINS4_7SwizzleILi3ELi4ELi3EEENS4_18smem_ptr_flag_bitsILi32EEENST_INS5_IJNSA_ILi8EEENSA_ILi32EEEEEENS5_IJS18_SC_EEEEEEEvNS4_8identityES11_S1C_vS1D_EENS_8epilogue10collective18CollectiveEpilogueINS1F_23Sm100TmaWarpSpecializedILi4ELi2ELi16ELb1ELb0EEEJNS5_IJSH_SG_SH_EEENS5_IJNST_ISH_SC_EENST_INSA_ILi16EEESC_EEEEEfSJ_fSJ_NS1F_6fusion15FusionCallbacksIS1J_NS1P_17LinearCombinationIffffLNS_15FloatRoundStyleE2EEES1K_S1O_JEEENS4_5SM1004TMEM4LOAD26SM100_TMEM_LOAD_32dp32b16xENS4_13SM90_TMA_LOADENS12_INS13_ILi2ELi4ELi3EEES16_NST_INS5_IJS17_S1M_EEENS5_IJS1M_SC_EEEEEEENS4_39AutoVectorizingCopyWithAssumedAlignmentILi128EEENS4_14SM90_TMA_STOREES24_S26_S26_EEEvvEEEEvNT_6ParamsE --------------------------
	.section	.text._ZN7cutlass13device_kernelINS_4gemm6kernel13GemmUniversalIN4cute5tupleIJiiiiEEENS1_10collective13CollectiveMmaINS1_35MainloopSm100TmaUmmaWarpSpecializedILi2ELi2ELi4ENS5_IJNS4_1CILi4EEESB_NSA_ILi1EEEEEEEENS5_IJNSA_ILi256EEENSA_ILi64EEENSA_ILi128EEEEEEfNS5_IJlSC_lEEEfSJ_NS4_8TiledMMAINS4_8MMA_AtomIJNS4_23SM100_MMA_TF32_2x1SM_SSINS_10tfloat32_tESN_fLi256ELi64ELNS4_4UMMA5MajorE0ELSP_0ELNSO_7ScaleInE0ELSQ_0EEEEEENS4_6LayoutINS5_IJSC_SC_SC_EEENS5_IJNSA_ILi0EEESV_SV_EEEEENS5_IJNS4_10UnderscoreESY_SY_EEEEENS4_28SM100_TMA_2SM_LOAD_MULTICASTENS4_14ComposedLayoutINS4_7SwizzleILi3ELi4ELi3EEENS4_18smem_ptr_flag_bitsILi32EEENST_INS5_IJNSA_ILi8EEENSA_ILi32EEEEEENS5_IJS18_SC_EEEEEEEvNS4_8identityES11_S1C_vS1D_EENS_8epilogue10collective18CollectiveEpilogueINS1F_23Sm100TmaWarpSpecializedILi4ELi2ELi16ELb1ELb0EEEJNS5_IJSH_SG_SH_EEENS5_IJNST_ISH_SC_EENST_INSA_ILi16EEESC_EEEEEfSJ_fSJ_NS1F_6fusion15FusionCallbacksIS1J_NS1P_17LinearCombinationIffffLNS_15FloatRoundStyleE2EEES1K_S1O_JEEENS4_5SM1004TMEM4LOAD26SM100_TMEM_LOAD_32dp32b16xENS4_13SM90_TMA_LOADENS12_INS13_ILi2ELi4ELi3EEES16_NST_INS5_IJS17_S1M_EEENS5_IJS1M_SC_EEEEEEENS4_39AutoVectorizingCopyWithAssumedAlignmentILi128EEENS4_14SM90_TMA_STOREES24_S26_S26_EEEvvEEEEvNT_6ParamsE,"ax",@progbits
	.align	128
.text._ZN7cutlass13device_kernelINS_4gemm6kernel13GemmUniversalIN4cute5tupleIJiiiiEEENS1_10collective13CollectiveMmaINS1_35MainloopSm100TmaUmmaWarpSpecializedILi2ELi2ELi4ENS5_IJNS4_1CILi4EEESB_NSA_ILi1EEEEEEEENS5_IJNSA_ILi256EEENSA_ILi64EEENSA_ILi128EEEEEEfNS5_IJlSC_lEEEfSJ_NS4_8TiledMMAINS4_8MMA_AtomIJNS4_23SM100_MMA_TF32_2x1SM_SSINS_10tfloat32_tESN_fLi256ELi64ELNS4_4UMMA5MajorE0ELSP_0ELNSO_7ScaleInE0ELSQ_0EEEEEENS4_6LayoutINS5_IJSC_SC_SC_EEENS5_IJNSA_ILi0EEESV_SV_EEEEENS5_IJNS4_10UnderscoreESY_SY_EEEEENS4_28SM100_TMA_2SM_LOAD_MULTICASTENS4_14ComposedLayoutINS4_7SwizzleILi3ELi4ELi3EEENS4_18smem_ptr_flag_bitsILi32EEENST_INS5_IJNSA_ILi8EEENSA_ILi32EEEEEENS5_IJS18_SC_EEEEEEEvNS4_8identityES11_S1C_vS1D_EENS_8epilogue10collective18CollectiveEpilogueINS1F_23Sm100TmaWarpSpecializedILi4ELi2ELi16ELb1ELb0EEEJNS5_IJSH_SG_SH_EEENS5_IJNST_ISH_SC_EENST_INSA_ILi16EEESC_EEEEEfSJ_fSJ_NS1F_6fusion15FusionCallbacksIS1J_NS1P_17LinearCombinationIffffLNS_15FloatRoundStyleE2EEES1K_S1O_JEEENS4_5SM1004TMEM4LOAD26SM100_TMEM_LOAD_32dp32b16xENS4_13SM90_TMA_LOADENS12_INS13_ILi2ELi4ELi3EEES16_NST_INS5_IJS17_S1M_EEENS5_IJS1M_SC_EEEEEEENS4_39AutoVectorizingCopyWithAssumedAlignmentILi128EEENS4_14SM90_TMA_STOREES24_S26_S26_EEEvvEEEEvNT_6ParamsE:
        .type           _ZN7cutlass13device_kernelINS_4gemm6kernel13GemmUniversalIN4cute5tupleIJiiiiEEENS1_10collective13CollectiveMmaINS1_35MainloopSm100TmaUmmaWarpSpecializedILi2ELi2ELi4ENS5_IJNS4_1CILi4EEESB_NSA_ILi1EEEEEEEENS5_IJNSA_ILi256EEENSA_ILi64EEENSA_ILi128EEEEEEfNS5_IJlSC_lEEEfSJ_NS4_8TiledMMAINS4_8MMA_AtomIJNS4_23SM100_MMA_TF32_2x1SM_SSINS_10tfloat32_tESN_fLi256ELi64ELNS4_4UMMA5MajorE0ELSP_0ELNSO_7ScaleInE0ELSQ_0EEEEEENS4_6LayoutINS5_IJSC_SC_SC_EEENS5_IJNSA_ILi0EEESV_SV_EEEEENS5_IJNS4_10UnderscoreESY_SY_EEEEENS4_28SM100_TMA_2SM_LOAD_MULTICASTENS4_14ComposedLayoutINS4_7SwizzleILi3ELi4ELi3EEENS4_18smem_ptr_flag_bitsILi32EEENST_INS5_IJNSA_ILi8EEENSA_ILi32EEEEEENS5_IJS18_SC_EEEEEEEvNS4_8identityES11_S1C_vS1D_EENS_8epilogue10collective18CollectiveEpilogueINS1F_23Sm100TmaWarpSpecializedILi4ELi2ELi16ELb1ELb0EEEJNS5_IJSH_SG_SH_EEENS5_IJNST_ISH_SC_EENST_INSA_ILi16EEESC_EEEEEfSJ_fSJ_NS1F_6fusion15FusionCallbacksIS1J_NS1P_17LinearCombinationIffffLNS_15FloatRoundStyleE2EEES1K_S1O_JEEENS4_5SM1004TMEM4LOAD26SM100_TMEM_LOAD_32dp32b16xENS4_13SM90_TMA_LOADENS12_INS13_ILi2ELi4ELi3EEES16_NST_INS5_IJS17_S1M_EEENS5_IJS1M_SC_EEEEEEENS4_39AutoVectorizingCopyWithAssumedAlignmentILi128EEENS4_14SM90_TMA_STOREES24_S26_S26_EEEvvEEEEvNT_6ParamsE,@function
        .size           _ZN7cutlass13device_kernelINS_4gemm6kernel13GemmUniversalIN4cute5tupleIJiiiiEEENS1_10collective13CollectiveMmaINS1_35MainloopSm100TmaUmmaWarpSpecializedILi2ELi2ELi4ENS5_IJNS4_1CILi4EEESB_NSA_ILi1EEEEEEEENS5_IJNSA_ILi256EEENSA_ILi64EEENSA_ILi128EEEEEEfNS5_IJlSC_lEEEfSJ_NS4_8TiledMMAINS4_8MMA_AtomIJNS4_23SM100_MMA_TF32_2x1SM_SSINS_10tfloat32_tESN_fLi256ELi64ELNS4_4UMMA5MajorE0ELSP_0ELNSO_7ScaleInE0ELSQ_0EEEEEENS4_6LayoutINS5_IJSC_SC_SC_EEENS5_IJNSA_ILi0EEESV_SV_EEEEENS5_IJNS4_10UnderscoreESY_SY_EEEEENS4_28SM100_TMA_2SM_LOAD_MULTICASTENS4_14ComposedLayoutINS4_7SwizzleILi3ELi4ELi3EEENS4_18smem_ptr_flag_bitsILi32EEENST_INS5_IJNSA_ILi8EEENSA_ILi32EEEEEENS5_IJS18_SC_EEEEEEEvNS4_8identityES11_S1C_vS1D_EENS_8epilogue10collective18CollectiveEpilogueINS1F_23Sm100TmaWarpSpecializedILi4ELi2ELi16ELb1ELb0EEEJNS5_IJSH_SG_SH_EEENS5_IJNST_ISH_SC_EENST_INSA_ILi16EEESC_EEEEEfSJ_fSJ_NS1F_6fusion15FusionCallbacksIS1J_NS1P_17LinearCombinationIffffLNS_15FloatRoundStyleE2EEES1K_S1O_JEEENS4_5SM1004TMEM4LOAD26SM100_TMEM_LOAD_32dp32b16xENS4_13SM90_TMA_LOADENS12_INS13_ILi2ELi4ELi3EEES16_NST_INS5_IJS17_S1M_EEENS5_IJS1M_SC_EEEEEEENS4_39AutoVectorizingCopyWithAssumedAlignmentILi128EEENS4_14SM90_TMA_STOREES24_S26_S26_EEEvvEEEEvNT_6ParamsE,(.L_x_195 - _ZN7cutlass13device_kernelINS_4gemm6kernel13GemmUniversalIN4cute5tupleIJiiiiEEENS1_10collective13CollectiveMmaINS1_35MainloopSm100TmaUmmaWarpSpecializedILi2ELi2ELi4ENS5_IJNS4_1CILi4EEESB_NSA_ILi1EEEEEEEENS5_IJNSA_ILi256EEENSA_ILi64EEENSA_ILi128EEEEEEfNS5_IJlSC_lEEEfSJ_NS4_8TiledMMAINS4_8MMA_AtomIJNS4_23SM100_MMA_TF32_2x1SM_SSINS_10tfloat32_tESN_fLi256ELi64ELNS4_4UMMA5MajorE0ELSP_0ELNSO_7ScaleInE0ELSQ_0EEEEEENS4_6LayoutINS5_IJSC_SC_SC_EEENS5_IJNSA_ILi0EEESV_SV_EEEEENS5_IJNS4_10UnderscoreESY_SY_EEEEENS4_28SM100_TMA_2SM_LOAD_MULTICASTENS4_14ComposedLayoutINS4_7SwizzleILi3ELi4ELi3EEENS4_18smem_ptr_flag_bitsILi32EEENST_INS5_IJNSA_ILi8EEENSA_ILi32EEEEEENS5_IJS18_SC_EEEEEEEvNS4_8identityES11_S1C_vS1D_EENS_8epilogue10collective18CollectiveEpilogueINS1F_23Sm100TmaWarpSpecializedILi4ELi2ELi16ELb1ELb0EEEJNS5_IJSH_SG_SH_EEENS5_IJNST_ISH_SC_EENST_INSA_ILi16EEESC_EEEEEfSJ_fSJ_NS1F_6fusion15FusionCallbacksIS1J_NS1P_17LinearCombinationIffffLNS_15FloatRoundStyleE2EEES1K_S1O_JEEENS4_5SM1004TMEM4LOAD26SM100_TMEM_LOAD_32dp32b16xENS4_13SM90_TMA_LOADENS12_INS13_ILi2ELi4ELi3EEES16_NST_INS5_IJS17_S1M_EEENS5_IJS1M_SC_EEEEEEENS4_39AutoVectorizingCopyWithAssumedAlignmentILi128EEENS4_14SM90_TMA_STOREES24_S26_S26_EEEvvEEEEvNT_6ParamsE)
        .other          _ZN7cutlass13device_kernelINS_4gemm6kernel13GemmUniversalIN4cute5tupleIJiiiiEEENS1_10collective13CollectiveMmaINS1_35MainloopSm100TmaUmmaWarpSpecializedILi2ELi2ELi4ENS5_IJNS4_1CILi4EEESB_NSA_ILi1EEEEEEEENS5_IJNSA_ILi256EEENSA_ILi64EEENSA_ILi128EEEEEEfNS5_IJlSC_lEEEfSJ_NS4_8TiledMMAINS4_8MMA_AtomIJNS4_23SM100_MMA_TF32_2x1SM_SSINS_10tfloat32_tESN_fLi256ELi64ELNS4_4UMMA5MajorE0ELSP_0ELNSO_7ScaleInE0ELSQ_0EEEEEENS4_6LayoutINS5_IJSC_SC_SC_EEENS5_IJNSA_ILi0EEESV_SV_EEEEENS5_IJNS4_10UnderscoreESY_SY_EEEEENS4_28SM100_TMA_2SM_LOAD_MULTICASTENS4_14ComposedLayoutINS4_7SwizzleILi3ELi4ELi3EEENS4_18smem_ptr_flag_bitsILi32EEENST_INS5_IJNSA_ILi8EEENSA_ILi32EEEEEENS5_IJS18_SC_EEEEEEEvNS4_8identityES11_S1C_vS1D_EENS_8epilogue10collective18CollectiveEpilogueINS1F_23Sm100TmaWarpSpecializedILi4ELi2ELi16ELb1ELb0EEEJNS5_IJSH_SG_SH_EEENS5_IJNST_ISH_SC_EENST_INSA_ILi16EEESC_EEEEEfSJ_fSJ_NS1F_6fusion15FusionCallbacksIS1J_NS1P_17LinearCombinationIffffLNS_15FloatRoundStyleE2EEES1K_S1O_JEEENS4_5SM1004TMEM4LOAD26SM100_TMEM_LOAD_32dp32b16xENS4_13SM90_TMA_LOADENS12_INS13_ILi2ELi4ELi3EEES16_NST_INS5_IJS17_S1M_EEENS5_IJS1M_SC_EEEEEEENS4_39AutoVectorizingCopyWithAssumedAlignmentILi128EEENS4_14SM90_TMA_STOREES24_S26_S26_EEEvvEEEEvNT_6ParamsE,@"STO_CUDA_ENTRY STV_DEFAULT"
_ZN7cutlass13device_kernelINS_4gemm6kernel13GemmUniversalIN4cute5tupleIJiiiiEEENS1_10collective13CollectiveMmaINS1_35MainloopSm100TmaUmmaWarpSpecializedILi2ELi2ELi4ENS5_IJNS4_1CILi4EEESB_NSA_ILi1EEEEEEEENS5_IJNSA_ILi256EEENSA_ILi64EEENSA_ILi128EEEEEEfNS5_IJlSC_lEEEfSJ_NS4_8TiledMMAINS4_8MMA_AtomIJNS4_23SM100_MMA_TF32_2x1SM_SSINS_10tfloat32_tESN_fLi256ELi64ELNS4_4UMMA5MajorE0ELSP_0ELNSO_7ScaleInE0ELSQ_0EEEEEENS4_6LayoutINS5_IJSC_SC_SC_EEENS5_IJNSA_ILi0EEESV_SV_EEEEENS5_IJNS4_10UnderscoreESY_SY_EEEEENS4_28SM100_TMA_2SM_LOAD_MULTICASTENS4_14ComposedLayoutINS4_7SwizzleILi3ELi4ELi3EEENS4_18smem_ptr_flag_bitsILi32EEENST_INS5_IJNSA_ILi8EEENSA_ILi32EEEEEENS5_IJS18_SC_EEEEEEEvNS4_8identityES11_S1C_vS1D_EENS_8epilogue10collective18CollectiveEpilogueINS1F_23Sm100TmaWarpSpecializedILi4ELi2ELi16ELb1ELb0EEEJNS5_IJSH_SG_SH_EEENS5_IJNST_ISH_SC_EENST_INSA_ILi16EEESC_EEEEEfSJ_fSJ_NS1F_6fusion15FusionCallbacksIS1J_NS1P_17LinearCombinationIffffLNS_15FloatRoundStyleE2EEES1K_S1O_JEEENS4_5SM1004TMEM4LOAD26SM100_TMEM_LOAD_32dp32b16xENS4_13SM90_TMA_LOADENS12_INS13_ILi2ELi4ELi3EEES16_NST_INS5_IJS17_S1M_EEENS5_IJS1M_SC_EEEEEEENS4_39AutoVectorizingCopyWithAssumedAlignmentILi128EEENS4_14SM90_TMA_STOREES24_S26_S26_EEEvvEEEEvNT_6ParamsE:
[----:B------:R-:W1:Y:S01]  /*0000*/  LDC R1, c[0x0][0x37c] ;  /* 0x0000df00ff017b82 */ /* 0x000e620000000800 */
[----:B------:R-:W2:Y:S01]  /*0010*/  S2R R70, SR_TID.X ;  /* 0x0000000000467919 */ /* 0x000ea20000002100 */
[----:B------:R-:W3:Y:S06]  /*0020*/  LDCU.64 UR8, c[0x0][0x890] ;  /* 0x00011200ff0877ac */ /* 0x000eec0008000a00 */
[----:B------:R-:W4:Y:S01]  /*0030*/  S2UR UR4, SR_CgaCtaId ;  /* 0x00000000000479c3 */ /* 0x000f220000008800 */
[----:B------:R-:W-:Y:S02]  /*0040*/  PRMT R26, RZ, 0x7610, R26 ;  /* 0x00007610ff1a7816 */ /* 0x000fe4000000001a */
[----:B------:R-:W-:-:S02]  /*0050*/  ELECT P0, URZ, PT ;  /* 0x0000000000ff782f */ /* 0x000fc40003800000 */
[----:B---3--:R-:W-:-:S04]  /*0060*/  ISETP.NE.U32.AND P1, PT, RZ, UR8, PT ;  /* 0x00000008ff007c0c */ /* 0x008fc8000bf25070 */
[----:B------:R-:W-:Y:S01]  /*0070*/  ISETP.NE.AND.EX P2, PT, RZ, UR9, PT, P1 ;  /* 0x00000009ff007c0c */ /* 0x000fe2000bf45310 */
[----:B----4-:R-:W-:Y:S01]  /*0080*/  IMAD.U32 R59, RZ, RZ, UR4 ;  /* 0x00000004ff3b7e24 */ /* 0x010fe2000f8e00ff */
[----:B------:R-:W-:Y:S02]  /*0090*/  ULOP3.LUT UR5, UR4, 0x1, URZ, 0xc0, !UPT ;  /* 0x0000000104057892 */ /* 0x000fe4000f8ec0ff */
[----:B------:R-:W-:Y:S01]  /*00a0*/  ULOP3.LUT UR4, UR4, 0x1, URZ, 0x3c, !UPT ;  /* 0x0000000104047892 */ /* 0x000fe2000f8e3cff */
[----:B--2---:R-:W-:-:S03]  /*00b0*/  SHF.R.U32.HI R56, RZ, 0x5, R70 ;  /* 0x00000005ff387819 */ /* 0x004fc60000011646 */
[----:B------:R-:W-:Y:S02]  /*00c0*/  IMAD.U32 R2, RZ, RZ, UR5 ;  /* 0x00000005ff027e24 */ /* 0x000fe4000f8e00ff */
[----:B------:R-:W2:Y:S02]  /*00d0*/  SHFL.IDX PT, R0, R56, RZ, 0x1f ;  /* 0x00001fff38007589 */ /* 0x000ea400000e0000 */
[----:B--2---:R-:W-:Y:S01]  /*00e0*/  R2UR UR21, R0 ;  /* 0x00000000001572ca */ /* 0x004fe200000e0000 */
[----:B------:R-:W-:Y:S01]  /*00f0*/  IMAD.U32 R0, RZ, RZ, UR4 ;  /* 0x00000004ff007e24 */ /* 0x000fe2000f8e00ff */
[----:B-1----:R-:W-:-:S13]  /*0100*/  @P2 BRA `(.L_x_0) ;  /* 0x0000000000302947 */ /* 0x002fda0003800000 */
[----:B------:R-:W1:Y:S02]  /*0110*/  LDCU.64 UR4, c[0x0][0x888] ;  /* 0x00011100ff0477ac */ /* 0x000e640008000a00 */
[----:B-1----:R-:W-:-:S04]  /*0120*/  UISETP.NE.U32.AND UP0, UPT, UR4, URZ, UPT ;  /* 0x000000ff0400728c */ /* 0x002fc8000bf05070 */
[----:B------:R-:W-:-:S09]  /*0130*/  UISETP.NE.AND.EX UP0, UPT, UR5, URZ, UPT, UP0 ;  /* 0x000000ff0500728c */ /* 0x000fd2000bf05300 */
[----:B------:R-:W-:Y:S05]  /*0140*/  BRA.U !UP0, `(.L_x_1) ;  /* 0x0000000108147547 */ /* 0x000fea000b800000 */
[----:B------:R-:W1:Y:S01]  /*0150*/  LDC.64 R4, c[0x0][0x888] ;  /* 0x00022200ff047b82 */ /* 0x000e620000000a00 */
[----:B------:R-:W1:Y:S02]  /*0160*/  LDCU.64 UR4, c[0x0][0x358] ;  /* 0x00006b00ff0477ac */ /* 0x000e640008000a00 */
[----:B-1----:R1:W5:Y:S01]  /*0170*/  LDG.E R27, desc[UR4][R4.64] ;  /* 0x00000004041b7981 */ /* 0x002362000c1e1900 */
[----:B------:R-:W-:Y:S01]  /*0180*/  HFMA2 R26, -RZ, RZ, 0, 5.9604644775390625e-08 ;  /* 0x00000001ff1a7431 */ /* 0x000fe200000001ff */
[----:B------:R-:W-:Y:S05]  /*0190*/  BRA `(.L_x_0) ;  /* 0x00000000000c7947 */ /* 0x000fea0003800000 */
.L_x_1:
[----:B------:R-:W1:Y:S01]  /*01a0*/  LDCU UR4, c[0x0][0x880] ;  /* 0x00011000ff0477ac */ /* 0x000e620008000800 */
[----:B------:R-:W-:Y:S01]  /*01b0*/  HFMA2 R26, -RZ, RZ, 0, 5.9604644775390625e-08 ;  /* 0x00000001ff1a7431 */ /* 0x000fe200000001ff */
[----:B-1----:R-:W-:-:S07]  /*01c0*/  MOV R27, UR4 ;  /* 0x00000004001b7c02 */ /* 0x002fce0008000f00 */
.L_x_0:
[----:B------:R-:W2:Y:S02]  /*01d0*/  LDCU.64 UR4, c[0x0][0x8b0] ;  /* 0x00011600ff0477ac */ /* 0x000ea40008000a00 */
[----:B--2---:R-:W-:-:S04]  /*01e0*/  UISETP.NE.U32.AND UP0, UPT, UR4, URZ, UPT ;  /* 0x000000ff0400728c */ /* 0x004fc8000bf05070 */
[----:B------:R-:W-:-:S09]  /*01f0*/  UISETP.NE.AND.EX UP0, UPT, UR5, URZ, UPT, UP0 ;  /* 0x000000ff0500728c */ /* 0x000fd2000bf05300 */
[----:B------:R-:W-:Y:S05]  /*0200*/  BRA.U UP0, `(.L_x_2) ;  /* 0x0000000100287547 */ /* 0x000fea000b800000 */
[----:B------:R-:W2:Y:S02]  /*0210*/  LDCU.64 UR4, c[0x0][0x8a8] ;  /* 0x00011500ff0477ac */ /* 0x000ea40008000a00 */
[----:B--2---:R-:W-:-:S04]  /*0220*/  UISETP.NE.U32.AND UP0, UPT, UR4, URZ, UPT ;  /* 0x000000ff0400728c */ /* 0x004fc8000bf05070 */
[----:B------:R-:W-:-:S09]  /*0230*/  UISETP.NE.AND.EX UP0, UPT, UR5, URZ, UPT, UP0 ;  /* 0x000000ff0500728c */ /* 0x000fd2000bf05300 */
[----:B------:R-:W-:Y:S05]  /*0240*/  BRA.U !UP0, `(.L_x_3) ;  /* 0x0000000108107547 */ /* 0x000fea000b800000 */
[----:B------:R-:W2:Y:S01]  /*0250*/  LDC.64 R24, c[0x0][0x8a8] ;  /* 0x00022a00ff187b82 */ /* 0x000ea20000000a00 */
[----:B------:R-:W2:Y:S02]  /*0260*/  LDCU.64 UR4, c[0x0][0x358] ;  /* 0x00006b00ff0477ac */ /* 0x000ea40008000a00 */
[----:B--2---:R2:W5:Y:S01]  /*0270*/  LDG.E R24, desc[UR4][R24.64] ;  /* 0x0000000418187981 */ /* 0x004562000c1e1900 */
[----:B------:R-:W-:Y:S05]  /*0280*/  BRA `(.L_x_2) ;  /* 0x0000000000087947 */ /* 0x000fea0003800000 */
.L_x_3:
[----:B------:R-:W2:Y:S02]  /*0290*/  LDCU UR4, c[0x0][0x8a0] ;  /* 0x00011400ff0477ac */ /* 0x000ea40008000800 */
[----:B--2---:R-:W-:Y:S02]  /*02a0*/  MOV R24, UR4 ;  /* 0x0000000400187c02 */ /* 0x004fe40008000f00 */
.L_x_2:
[----:B------:R-:W-:Y:S01]  /*02b0*/  IMAD.U32 R3, RZ, RZ, UR21 ;  /* 0x00000015ff037e24 */ /* 0x000fe2000f8e00ff */
[----:B------:R-:W-:Y:S04]  /*02c0*/  BSSY.RECONVERGENT B0, `(.L_x_4) ;  /* 0x000000c000007945 */ /* 0x000fe80003800200 */
[C---:B------:R-:W-:Y:S02]  /*02d0*/  ISETP.NE.OR P3, PT, R3.reuse, 0x1, !P0 ;  /* 0x000000010300780c */ /* 0x040fe40004765670 */
[----:B------:R-:W-:-:S11]  /*02e0*/  ISETP.NE.OR P2, PT, R3, 0x3, !P0 ;  /* 0x000000030300780c */ /* 0x000fd60004745670 */
[----:B------:R-:W-:Y:S05]  /*02f0*/  @P3 BRA `(.L_x_5) ;  /* 0x0000000000203947 */ /* 0x000fea0003800000 */
[----:B------:R-:W3:Y:S02]  /*0300*/  LDCU.64 UR4, c[0x0][0x348] ;  /* 0x00006900ff0477ac */ /* 0x000ee40008000a00 */
[----:B---3--:R-:W-:Y:S02]  /*0310*/  UIADD3 UR6, UP1, UPT, UR4, 0x80, URZ ;  /* 0x0000008004067890 */ /* 0x008fe4000ff3e0ff */
[----:B------:R-:W-:Y:S02]  /*0320*/  UIADD3 UR4, UP0, UPT, UR4, 0x180, URZ ;  /* 0x0000018004047890 */ /* 0x000fe4000ff1e0ff */
[----:B------:R-:W-:Y:S02]  /*0330*/  UIADD3.X UR7, UPT, UPT, URZ, UR5, URZ, UP1, !UPT ;  /* 0x00000005ff077290 */ /* 0x000fe40008ffe4ff */
[----:B------:R-:W-:-:S07]  /*0340*/  UIADD3.X UR5, UPT, UPT, URZ, UR5, URZ, UP0, !UPT ;  /* 0x00000005ff057290 */ /* 0x000fce00087fe4ff */
[----:B------:R3:W-:Y:S02]  /*0350*/  UTMACCTL.PF [UR6] ;  /* 0x00000000060079b9 */ /* 0x0007e40008040000 */
[----:B------:R3:W-:Y:S02]  /*0360*/  UTMACCTL.PF [UR4] ;  /* 0x00000000040079b9 */ /* 0x0007e40008040000 */
[----:B---3--:R-:W-:Y:S01]  /*0370*/  NOP ;  /* 0x0000000000007918 */ /* 0x008fe20000000000 */
.L_x_5:
[----:B------:R-:W-:Y:S05]  /*0380*/  BSYNC.RECONVERGENT B0 ;  /* 0x0000000000007941 */ /* 0x000fea0003800200 */
.L_x_4:
[----:B------:R-:W-:Y:S04]  /*0390*/  BSSY.RECONVERGENT B0, `(.L_x_6) ;  /* 0x000000a000007945 */ /* 0x000fe80003800200 */
        /* <DEDUP_REMOVED lines=9> */
.L_x_7:
[----:B------:R-:W-:Y:S05]  /*0430*/  BSYNC.RECONVERGENT B0 ;  /* 0x0000000000007941 */ /* 0x000fea0003800200 */
.L_x_6:
[----:B------:R-:W3:Y:S01]  /*0440*/  LDCU.64 UR4, c[0x0][0x888] ;  /* 0x00011100ff0477ac */ /* 0x000ee20008000a00 */
[----:B------:R-:W-:Y:S01]  /*0450*/  ISETP.NE.AND.EX P1, PT, RZ, UR9, PT, P1 ;  /* 0x00000009ff007c0c */ /* 0x000fe2000bf25310 */
[----:B------:R-:W-:Y:S01]  /*0460*/  UPLOP3.LUT UP3, UPT, UPT, UPT, UPT, 0x80, 0x8 ;  /* 0x000000000008789c */ /* 0x000fe20003f6f070 */
[----:B---3--:R-:W-:-:S04]  /*0470*/  ISETP.NE.U32.AND P2, PT, RZ, UR4, PT ;  /* 0x00000004ff007c0c */ /* 0x008fc8000bf45070 */
[----:B------:R-:W-:-:S13]  /*0480*/  ISETP.NE.AND.EX P2, PT, RZ, UR5, PT, P2 ;  /* 0x00000005ff007c0c */ /* 0x000fda000bf45320 */
[----:B------:R-:W-:Y:S05]  /*0490*/  @P2 BRA P1, `(.L_x_8) ;  /* 0x0000000000282947 */ /* 0x000fea0000800000 */
[----:B------:R-:W-:Y:S01]  /*04a0*/  UISETP.NE.U32.AND UP0, UPT, UR8, URZ, UPT ;  /* 0x000000ff0800728c */ /* 0x000fe2000bf05070 */
[----:B-----5:R-:W-:Y:S01]  /*04b0*/  FSETP.NEU.AND P1, PT, R27, RZ, PT ;  /* 0x000000ff1b00720b */ /* 0x020fe20003f2d000 */
[----:B------:R-:W-:Y:S02]  /*04c0*/  UISETP.NE.U32.AND UP2, UPT, UR4, URZ, UPT ;  /* 0x000000ff0400728c */ /* 0x000fe4000bf45070 */
[----:B------:R-:W-:Y:S02]  /*04d0*/  UISETP.NE.AND.EX UP1, UPT, UR9, URZ, UPT, UP0 ;  /* 0x000000ff0900728c */ /* 0x000fe4000bf25300 */
[----:B------:R-:W-:-:S04]  /*04e0*/  UISETP.NE.AND.EX UP0, UPT, UR5, URZ, UPT, UP2 ;  /* 0x000000ff0500728c */ /* 0x000fc8000bf05320 */
[----:B------:R-:W-:-:S04]  /*04f0*/  USEL UR4, URZ, 0xffffffff, UP0 ;  /* 0xffffffffff047887 */ /* 0x000fc80008000000 */
[----:B------:R-:W-:Y:S01]  /*0500*/  VOTEU.ANY UP0, P1 ;  /* 0x0000000000ff7886 */ /* 0x000fe20000800100 */
[----:B------:R-:W-:-:S04]  /*0510*/  @!UP1 USEL UR4, URZ, 0xffffffff, UP0 ;  /* 0xffffffffff049887 */ /* 0x000fc80008000000 */
[----:B------:R-:W-:-:S04]  /*0520*/  ULOP3.LUT UR4, UR4, 0x1, URZ, 0xc0, !UPT ;  /* 0x0000000104047892 */ /* 0x000fc8000f8ec0ff */
[----:B------:R-:W-:-:S11]  /*0530*/  UISETP.NE.U32.AND UP3, UPT, UR4, 0x1, UPT ;  /* 0x000000010400788c */ /* 0x000fd6000bf65070 */
.L_x_8:
[----:B------:R-:W3:Y:S01]  /*0540*/  SHFL.IDX PT, R3, R56, RZ, 0x1f ;  /* 0x00001fff38037589 */ /* 0x000ee200000e0000 */
[----:B------:R-:W-:Y:S01]  /*0550*/  R2UR UR4, R2 ;  /* 0x00000000020472ca */ /* 0x000fe200000e0000 */
[----:B------:R-:W-:-:S04]  /*0560*/  UISETP.NE.AND UP0, UPT, UR21, 0x2, UPT ;  /* 0x000000021500788c */ /* 0x000fc8000bf05270 */
[----:B------:R-:W-:-:S08]  /*0570*/  USEL UR45, URZ, 0x1, UP0 ;  /* 0x00000001ff2d7887 */ /* 0x000fd00008000000 */
[----:B------:R-:W-:-:S06]  /*0580*/  UISETP.EQ.AND UP1, UPT, UR4, URZ, !UP0 ;  /* 0x000000ff0400728c */ /* 0x000fcc000c722270 */
[----:B------:R-:W-:Y:S02]  /*0590*/  PLOP3.LUT P4, PT, P0, PT, UP1, 0x80, 0x8 ;  /* 0x000000000008781c */ /* 0x000fe4000078f018 */
[----:B---3--:R-:W-:-:S13]  /*05a0*/  ISETP.NE.AND P1, PT, R3, RZ, PT ;  /* 0x000000ff0300720c */ /* 0x008fda0003f25270 */
[----:B------:R-:W-:Y:S05]  /*05b0*/  @P1 BRA `(.L_x_9) ;  /* 0x0000000000481947 */ /* 0x000fea0003800000 */
[----:B------:R-:W-:Y:S01]  /*05c0*/  R2UR UR5, R59 ;  /* 0x000000003b0572ca */ /* 0x000fe200000e0000 */
[----:B------:R-:W-:Y:S01]  /*05d0*/  UMOV UR4, 0x400 ;  /* 0x0000040000047882 */ /* 0x000fe20000000000 */
[----:B------:R-:W-:Y:S01]  /*05e0*/  UMOV UR8, 0x1 ;  /* 0x0000000100087882 */ /* 0x000fe20000000000 */
[----:B------:R-:W-:Y:S01]  /*05f0*/  UMOV UR6, 0x5 ;  /* 0x0000000500067882 */ /* 0x000fe20000000000 */
[----:B------:R-:W-:-:S04]  /*0600*/  UIADD3 UR8, UPT, UPT, -UR8, 0x100000, URZ ;  /* 0x0010000008087890 */ /* 0x000fc8000fffe1ff */
[----:B------:R-:W-:Y:S02]  /*0610*/  USHF.L.U32 UR9, UR8, 0xb, URZ ;  /* 0x0000000b08097899 */ /* 0x000fe400080006ff */
[----:B------:R-:W-:Y:S02]  /*0620*/  USHF.L.U32 UR8, UR8, 0x1, URZ ;  /* 0x0000000108087899 */ /* 0x000fe400080006ff */
[----:B------:R-:W-:-:S04]  /*0630*/  UIADD3 UR6, UPT, UPT, -UR6, 0x100000, URZ ;  /* 0x0010000006067890 */ /* 0x000fc8000fffe1ff */
[----:B------:R-:W-:Y:S02]  /*0640*/  USHF.L.U32 UR7, UR6, 0xb, URZ ;  /* 0x0000000b06077899 */ /* 0x000fe400080006ff */
[----:B------:R-:W-:Y:S01]  /*0650*/  USHF.L.U32 UR6, UR6, 0x1, URZ ;  /* 0x0000000106067899 */ /* 0x000fe200080006ff */
[----:B------:R-:W-:Y:S01]  /*0660*/  ELECT P1, URZ, PT ;  /* 0x0000000000ff782f */ /* 0x000fe20003820000 */
[----:B------:R-:W-:Y:S01]  /*0670*/  ULEA UR4, UR5, UR4, 0x18 ;  /* 0x0000000405047291 */ /* 0x000fe2000f8ec0ff */
[----:B------:R-:W3:Y:S11]  /*0680*/  FENCE.VIEW.ASYNC.S ;  /* 0x00000000000073c6 */ /* 0x000ef60000000000 */
[----:B---3--:R3:W4:Y:S01]  /*0690*/  SYNCS.EXCH.64 URZ, [UR4], UR8 ;  /* 0x0000000804ff75b2 */ /* 0x0087220008000100 */
[----:B------:R3:W1:Y:S01]  /*06a0*/  SYNCS.EXCH.64 URZ, [UR4+0x10], UR6 ;  /* 0x0000100604ff75b2 */ /* 0x0006620008000100 */
[----:B------:R3:W1:Y:S01]  /*06b0*/  SYNCS.EXCH.64 URZ, [UR4+0x8], UR8 ;  /* 0x0000080804ff75b2 */ /* 0x0006620008000100 */
[----:B------:R3:W1:Y:S01]  /*06c0*/  SYNCS.EXCH.64 URZ, [UR4+0x18], UR6 ;  /* 0x0000180604ff75b2 */ /* 0x0006620008000100 */
[----:B------:R-:W-:Y:S01]  /*06d0*/  NOP ;  /* 0x0000000000007918 */ /* 0x000fe20000000000 */
.L_x_9:
[----:B------:R-:W2:Y:S01]  /*06e0*/  SHFL.IDX PT, R3, R56, RZ, 0x1f ;  /* 0x00001fff38037589 */ /* 0x000ea200000e0000 */
[----:B------:R-:W-:Y:S01]  /*06f0*/  NOP ;  /* 0x0000000000007918 */ /* 0x000fe20000000000 */
[----:B--2---:R-:W-:-:S13]  /*0700*/  ISETP.NE.AND P1, PT, R3, 0x1, PT ;  /* 0x000000010300780c */ /* 0x004fda0003f25270 */
[----:B------:R-:W-:Y:S05]  /*0710*/  @P1 BRA `(.L_x_10) ;  /* 0x0000000000581947 */ /* 0x000fea0003800000 */
[----:B------:R-:W-:Y:S01]  /*0720*/  R2UR UR5, R59 ;  /* 0x000000003b0572ca */ /* 0x000fe200000e0000 */
[----:B---3--:R-:W-:Y:S01]  /*0730*/  UMOV UR4, 0x400 ;  /* 0x0000040000047882 */ /* 0x008fe20000000000 */
        /* <DEDUP_REMOVED lines=10> */
[----:B------:R-:W2:Y:S11]  /*07e0*/  FENCE.VIEW.ASYNC.S ;  /* 0x00000000000073c6 */ /* 0x000eb60000000000 */
[----:B--2---:R2:W3:Y:S01]  /*07f0*/  SYNCS.EXCH.64 URZ, [UR4+0x20], UR8 ;  /* 0x0000200804ff75b2 */ /* 0x0044e20008000100 */
[----:B------:R2:W1:Y:S01]  /*0800*/  SYNCS.EXCH.64 URZ, [UR4+0x40], UR6 ;  /* 0x0000400604ff75b2 */ /* 0x0004620008000100 */
[----:B------:R2:W1:Y:S01]  /*0810*/  SYNCS.EXCH.64 URZ, [UR4+0x28], UR8 ;  /* 0x0000280804ff75b2 */ /* 0x0004620008000100 */
[----:B------:R2:W1:Y:S01]  /*0820*/  SYNCS.EXCH.64 URZ, [UR4+0x48], UR6 ;  /* 0x0000480604ff75b2 */ /* 0x0004620008000100 */
[----:B------:R2:W1:Y:S01]  /*0830*/  SYNCS.EXCH.64 URZ, [UR4+0x30], UR8 ;  /* 0x0000300804ff75b2 */ /* 0x0004620008000100 */
[----:B------:R2:W1:Y:S01]  /*0840*/  SYNCS.EXCH.64 URZ, [UR4+0x50], UR6 ;  /* 0x0000500604ff75b2 */ /* 0x0004620008000100 */
[----:B------:R2:W1:Y:S01]  /*0850*/  SYNCS.EXCH.64 URZ, [UR4+0x38], UR8 ;  /* 0x0000380804ff75b2 */ /* 0x0004620008000100 */
[----:B------:R2:W1:Y:S01]  /*0860*/  SYNCS.EXCH.64 URZ, [UR4+0x58], UR6 ;  /* 0x0000580604ff75b2 */ /* 0x0004620008000100 */
[----:B------:R-:W-:Y:S01]  /*0870*/  NOP ;  /* 0x0000000000007918 */ /* 0x000fe20000000000 */
.L_x_10:
[----:B------:R-:W4:Y:S01]  /*0880*/  SHFL.IDX PT, R3, R56, RZ, 0x1f ;  /* 0x00001fff38037589 */ /* 0x000f2200000e0000 */
[----:B------:R-:W-:Y:S01]  /*0890*/  NOP ;  /* 0x0000000000007918 */ /* 0x000fe20000000000 */
[----:B----4-:R-:W-:-:S13]  /*08a0*/  ISETP.NE.AND P1, PT, R3, 0x3, PT ;  /* 0x000000030300780c */ /* 0x010fda0003f25270 */
[----:B------:R-:W-:Y:S05]  /*08b0*/  @P1 BRA `(.L_x_11) ;  /* 0x0000000000301947 */ /* 0x000fea0003800000 */
[----:B------:R-:W-:Y:S01]  /*08c0*/  R2UR UR5, R59 ;  /* 0x000000003b0572ca */ /* 0x000fe200000e0000 */
[----:B--23--:R-:W-:Y:S01]  /*08d0*/  UMOV UR6, 0x400 ;  /* 0x0000040000067882 */ /* 0x00cfe20000000000 */
[----:B------:R-:W-:Y:S01]  /*08e0*/  UMOV UR4, 0x20 ;  /* 0x0000002000047882 */ /* 0x000fe20000000000 */
[----:B------:R-:W-:-:S10]  /*08f0*/  ELECT P1, URZ, PT ;  /* 0x0000000000ff782f */ /* 0x000fd40003820000 */
[----:B------:R-:W-:Y:S02]  /*0900*/  ULEA UR6, UR5, UR6, 0x18 ;  /* 0x0000000605067291 */ /* 0x000fe4000f8ec0ff */
[----:B------:R-:W-:-:S04]  /*0910*/  UIADD3 UR4, UPT, UPT, -UR4, 0x100000, URZ ;  /* 0x0010000004047890 */ /* 0x000fc8000fffe1ff */
[----:B------:R-:W-:Y:S02]  /*0920*/  USHF.L.U32 UR5, UR4, 0xb, URZ ;  /* 0x0000000b04057899 */ /* 0x000fe400080006ff */
[----:B------:R-:W-:Y:S01]  /*0930*/  USHF.L.U32 UR4, UR4, 0x1, URZ ;  /* 0x0000000104047899 */ /* 0x000fe200080006ff */
[----:B------:R-:W2:Y:S11]  /*0940*/  FENCE.VIEW.ASYNC.S ;  /* 0x00000000000073c6 */ /* 0x000eb60000000000 */
[----:B--2---:R4:W2:Y:S01]  /*0950*/  SYNCS.EXCH.64 URZ, [UR6+0x60], UR4 ;  /* 0x0000600406ff75b2 */ /* 0x0048a20008000100 */
[----:B------:R4:W3:Y:S02]  /*0960*/  SYNCS.EXCH.64 URZ, [UR6+0x68], UR4 ;  /* 0x0000680406ff75b2 */ /* 0x0008e40008000100 */
[----:B----4-:R-:W-:Y:S01]  /*0970*/  NOP ;  /* 0x0000000000007918 */ /* 0x010fe20000000000 */
.L_x_11:
[----:B------:R-:W4:Y:S01]  /*0980*/  SHFL.IDX PT, R3, R56, RZ, 0x1f ;  /* 0x00001fff38037589 */ /* 0x000f2200000e0000 */
[----:B------:R-:W-:Y:S01]  /*0990*/  NOP ;  /* 0x0000000000007918 */ /* 0x000fe20000000000 */
[----:B----4-:R-:W-:-:S13]  /*09a0*/  ISETP.NE.AND P1, PT, R3, 0x4, PT ;  /* 0x000000040300780c */ /* 0x010fda0003f25270 */
[----:B------:R-:W-:Y:S05]  /*09b0*/  @P1 BRA `(.L_x_12) ;  /* 0x00000000004c1947 */ /* 0x000fea0003800000 */
[----:B------:R-:W-:Y:S01]  /*09c0*/  R2UR UR5, R59 ;  /* 0x000000003b0572ca */ /* 0x000fe200000e0000 */
[----:B--23--:R-:W-:Y:S01]  /*09d0*/  UMOV UR4, 0xe20 ;  /* 0x00000e2000047882 */ /* 0x00cfe20000000000 */
[----:B------:R-:W-:Y:S01]  /*09e0*/  UMOV UR6, 0x400 ;  /* 0x0000040000067882 */ /* 0x000fe20000000000 */
[----:B------:R-:W-:Y:S01]  /*09f0*/  USEL UR4, UR4, 0xc20, UP3 ;  /* 0x00000c2004047887 */ /* 0x000fe20009800000 */
[----:B------:R-:W-:Y:S01]  /*0a00*/  UMOV UR8, 0x1 ;  /* 0x0000000100087882 */ /* 0x000fe20000000000 */
[----:B------:R-:W-:Y:S01]  /*0a10*/  ELECT P1, URZ, PT ;  /* 0x0000000000ff782f */ /* 0x000fe20003820000 */
[----:B------:R-:W-:-:S04]  /*0a20*/  UIADD3 UR8, UPT, UPT, -UR8, 0x100000, URZ ;  /* 0x0010000008087890 */ /* 0x000fc8000fffe1ff */
[----:B------:R-:W-:Y:S02]  /*0a30*/  USHF.L.U32 UR9, UR8, 0xb, URZ ;  /* 0x0000000b08097899 */ /* 0x000fe400080006ff */
[----:B------:R-:W-:Y:S02]  /*0a40*/  USHF.L.U32 UR8, UR8, 0x1, URZ ;  /* 0x0000000108087899 */ /* 0x000fe400080006ff */
[----:B------:R-:W-:Y:S02]  /*0a50*/  ULEA UR6, UR5, UR6, 0x18 ;  /* 0x0000000605067291 */ /* 0x000fe4000f8ec0ff */
[----:B------:R-:W-:-:S04]  /*0a60*/  UIADD3 UR4, UPT, UPT, -UR4, 0x100000, URZ ;  /* 0x0010000004047890 */ /* 0x000fc8000fffe1ff */
[----:B------:R-:W-:Y:S02]  /*0a70*/  USHF.L.U32 UR5, UR4, 0xb, URZ ;  /* 0x0000000b04057899 */ /* 0x000fe400080006ff */
[----:B------:R-:W-:Y:S01]  /*0a80*/  USHF.L.U32 UR4, UR4, 0x1, URZ ;  /* 0x0000000104047899 */ /* 0x000fe200080006ff */
[----:B------:R-:W2:Y:S03]  /*0a90*/  FENCE.VIEW.ASYNC.S ;  /* 0x00000000000073c6 */ /* 0x000ea60000000000 */
[----:B--2---:R4:W2:Y:S08]  /*0aa0*/  SYNCS.EXCH.64 URZ, [UR6+0x70], UR8 ;  /* 0x0000700806ff75b2 */ /* 0x0048b00008000100 */
[----:B------:R4:W3:Y:S01]  /*0ab0*/  SYNCS.EXCH.64 URZ, [UR6+0x80], UR4 ;  /* 0x0000800406ff75b2 */ /* 0x0008e20008000100 */
[----:B------:R4:W1:Y:S01]  /*0ac0*/  SYNCS.EXCH.64 URZ, [UR6+0x78], UR8 ;  /* 0x0000780806ff75b2 */ /* 0x0008620008000100 */
[----:B------:R4:W1:Y:S02]  /*0ad0*/  SYNCS.EXCH.64 URZ, [UR6+0x88], UR4 ;  /* 0x0000880406ff75b2 */ /* 0x0008640008000100 */
[----:B----4-:R-:W-:Y:S01]  /*0ae0*/  NOP ;  /* 0x0000000000007918 */ /* 0x010fe20000000000 */
.L_x_12:
[----:B------:R-:W4:Y:S01]  /*0af0*/  SHFL.IDX PT, R3, R56, RZ, 0x1f ;  /* 0x00001fff38037589 */ /* 0x000f2200000e0000 */
[----:B------:R-:W-:Y:S01]  /*0b00*/  NOP ;  /* 0x0000000000007918 */ /* 0x000fe20000000000 */
[----:B----4-:R-:W-:-:S13]  /*0b10*/  ISETP.NE.AND P1, PT, R3, 0x5, PT ;  /* 0x000000050300780c */ /* 0x010fda0003f25270 */
[----:B------:R-:W-:Y:S05]  /*0b20*/  @P1 BRA `(.L_x_13) ;  /* 0x0000000000581947 */ /* 0x000fea0003800000 */
[----:B------:R-:W-:Y:S01]  /*0b30*/  R2UR UR5, R59 ;  /* 0x000000003b0572ca */ /* 0x000fe200000e0000 */
[----:B--23--:R-:W-:Y:S01]  /*0b40*/  UMOV UR4, 0x400 ;  /* 0x0000040000047882 */ /* 0x00cfe20000000000 */
        /* <DEDUP_REMOVED lines=11> */
[----:B--2---:R4:W2:Y:S01]  /*0c00*/  SYNCS.EXCH.64 URZ, [UR4+0x90], UR6 ;  /* 0x0000900604ff75b2 */ /* 0x0048a20008000100 */
[----:B------:R4:W3:Y:S01]  /*0c10*/  SYNCS.EXCH.64 URZ, [UR4+0xb0], UR8 ;  /* 0x0000b00804ff75b2 */ /* 0x0008e20008000100 */
[----:B------:R4:W1:Y:S01]  /*0c20*/  SYNCS.EXCH.64 URZ, [UR4+0x98], UR6 ;  /* 0x0000980604ff75b2 */ /* 0x0008620008000100 */
[----:B------:R4:W1:Y:S01]  /*0c30*/  SYNCS.EXCH.64 URZ, [UR4+0xb8], UR8 ;  /* 0x0000b80804ff75b2 */ /* 0x0008620008000100 */
[----:B------:R4:W1:Y:S01]  /*0c40*/  SYNCS.EXCH.64 URZ, [UR4+0xa0], UR6 ;  /* 0x0000a00604ff75b2 */ /* 0x0008620008000100 */
[----:B------:R4:W1:Y:S01]  /*0c50*/  SYNCS.EXCH.64 URZ, [UR4+0xc0], UR8 ;  /* 0x0000c00804ff75b2 */ /* 0x0008620008000100 */
[----:B------:R4:W1:Y:S01]  /*0c60*/  SYNCS.EXCH.64 URZ, [UR4+0xa8], UR6 ;  /* 0x0000a80604ff75b2 */ /* 0x0008620008000100 */
[----:B------:R4:W1:Y:S02]  /*0c70*/  SYNCS.EXCH.64 URZ, [UR4+0xc8], UR8 ;  /* 0x0000c80804ff75b2 */ /* 0x0008640008000100 */
[----:B----4-:R-:W-:Y:S01]  /*0c80*/  NOP ;  /* 0x0000000000007918 */ /* 0x010fe20000000000 */
.L_x_13:
[----:B------:R-:W4:Y:S01]  /*0c90*/  SHFL.IDX PT, R3, R56, RZ, 0x1f ;  /* 0x00001fff38037589 */ /* 0x000f2200000e0000 */
[----:B------:R-:W-:Y:S01]  /*0ca0*/  ISETP.NE.OR P0, PT, RZ, UR21, !P0 ;  /* 0x00000015ff007c0c */ /* 0x000fe2000c705670 */
[----:B------:R-:W-:Y:S01]  /*0cb0*/  NOP ;  /* 0x0000000000007918 */ /* 0x000fe20000000000 */
[----:B----4-:R-:W-:-:S13]  /*0cc0*/  ISETP.NE.AND P1, PT, R3, 0x3, PT ;  /* 0x000000030300780c */ /* 0x010fda0003f25270 */
[----:B------:R-:W-:Y:S05]  /*0cd0*/  @P1 BRA `(.L_x_14) ;  /* 0x0000000000381947 */ /* 0x000fea0003800000 */
[----:B------:R-:W-:Y:S01]  /*0ce0*/  R2UR UR5, R59 ;  /* 0x000000003b0572ca */ /* 0x000fe200000e0000 */
[----:B--23--:R-:W-:Y:S01]  /*0cf0*/  UMOV UR4, 0x400 ;  /* 0x0000040000047882 */ /* 0x00cfe20000000000 */
[----:B------:R-:W-:Y:S01]  /*0d00*/  UMOV UR6, 0x20 ;  /* 0x0000002000067882 */ /* 0x000fe20000000000 */
[----:B------:R-:W-:Y:S01]  /*0d10*/  ELECT P1, URZ, PT ;  /* 0x0000000000ff782f */ /* 0x000fe20003820000 */
[----:B------:R-:W-:-:S04]  /*0d20*/  UIADD3 UR6, UPT, UPT, -UR6, 0x100000, URZ ;  /* 0x0010000006067890 */ /* 0x000fc8000fffe1ff */
[----:B------:R-:W-:Y:S02]  /*0d30*/  USHF.L.U32 UR7, UR6, 0xb, URZ ;  /* 0x0000000b06077899 */ /* 0x000fe400080006ff */
[----:B------:R-:W-:-:S03]  /*0d40*/  USHF.L.U32 UR6, UR6, 0x1, URZ ;  /* 0x0000000106067899 */ /* 0x000fc600080006ff */
[----:B------:R-:W-:Y:S01]  /*0d50*/  ULEA UR4, UR5, UR4, 0x18 ;  /* 0x0000000405047291 */ /* 0x000fe2000f8ec0ff */
[----:B------:R-:W2:Y:S11]  /*0d60*/  FENCE.VIEW.ASYNC.S ;  /* 0x00000000000073c6 */ /* 0x000eb60000000000 */
[----:B--2---:R4:W2:Y:S01]  /*0d70*/  SYNCS.EXCH.64 URZ, [UR4+0xd0], UR6 ;  /* 0x0000d00604ff75b2 */ /* 0x0048a20008000100 */
[----:B------:R4:W3:Y:S01]  /*0d80*/  SYNCS.EXCH.64 URZ, [UR4+0xe0], UR6 ;  /* 0x0000e00604ff75b2 */ /* 0x0008e20008000100 */
[----:B------:R4:W1:Y:S01]  /*0d90*/  SYNCS.EXCH.64 URZ, [UR4+0xd8], UR6 ;  /* 0x0000d80604ff75b2 */ /* 0x0008620008000100 */
[----:B------:R4:W1:Y:S02]  /*0da0*/  SYNCS.EXCH.64 URZ, [UR4+0xe8], UR6 ;  /* 0x0000e80604ff75b2 */ /* 0x0008640008000100 */
[----:B----4-:R-:W-:Y:S01]  /*0db0*/  NOP ;  /* 0x0000000000007918 */ /* 0x010fe20000000000 */
.L_x_14:
[----:B--23--:R-:W-:Y:S01]  /*0dc0*/  R2UR UR7, R59 ;  /* 0x000000003b0772ca */ /* 0x00cfe200000e0000 */
[----:B------:R-:W-:Y:S01]  /*0dd0*/  VOTEU.ALL UP0, P0 ;  /* 0x0000000000ff7886 */ /* 0x000fe20000000000 */
[----:B------:R-:W-:Y:S01]  /*0de0*/  UMOV UR4, 0x20 ;  /* 0x0000002000047882 */ /* 0x000fe20000000000 */
[----:B------:R-:W2:Y:S01]  /*0df0*/  LDCU UR28, c[0x0][0x36c] ;  /* 0x00006d80ff1c77ac */ /* 0x000ea20008000800 */
[----:B------:R-:W-:Y:S01]  /*0e00*/  NOP ;  /* 0x0000000000007918 */ /* 0x000fe20000000000 */
[----:B-1----:R-:W-:Y:S01]  /*0e10*/  LOP3.LUT R5, R70, 0x1f, RZ, 0xc0, !PT ;  /* 0x0000001f46057812 */ /* 0x002fe200078ec0ff */
[----:B------:R-:W-:Y:S01]  /*0e20*/  @!UP0 UMOV UR6, 0x400 ;  /* 0x0000040000068882 */ /* 0x000fe20000000000 */
[----:B------:R-:W-:-:S04]  /*0e30*/  @!UP0 UIADD3 UR4, UPT, UPT, -UR4, 0x100000, URZ ;  /* 0x0010000004048890 */ /* 0x000fc8000fffe1ff */
[----:B------:R-:W-:Y:S02]  /*0e40*/  @!UP0 USHF.L.U32 UR5, UR4, 0xb, URZ ;  /* 0x0000000b04058899 */ /* 0x000fe400080006ff */
[----:B------:R-:W-:Y:S02]  /*0e50*/  @!UP0 USHF.L.U32 UR4, UR4, 0x1, URZ ;  /* 0x0000000104048899 */ /* 0x000fe400080006ff */
[----:B------:R-:W-:Y:S02]  /*0e60*/  UISETP.NE.AND UP4, UPT, UR21, URZ, UPT ;  /* 0x000000ff1500728c */ /* 0x000fe4000bf85270 */
[----:B------:R-:W-:Y:S01]  /*0e70*/  @!UP0 ULEA UR6, UR7, UR6, 0x18 ;  /* 0x0000000607068291 */ /* 0x000fe2000f8ec0ff */
[----:B------:R-:W-:Y:S01]  /*0e80*/  VOTEU.ALL UP0, P0 ;  /* 0x0000000000ff7886 */ /* 0x000fe20000000000 */
[----:B--2---:R-:W-:Y:S01]  /*0e90*/  UISETP.EQ.U32.AND UP1, UPT, UR28, 0x1, UPT ;  /* 0x000000011c00788c */ /* 0x004fe2000bf22070 */
[----:B------:R-:W1:Y:S09]  /*0ea0*/  FENCE.VIEW.ASYNC.S ;  /* 0x00000000000073c6 */ /* 0x000e720000000000 */
[----:B-1----:R1:W2:Y:S01]  /*0eb0*/  @!UP0 SYNCS.EXCH.64 URZ, [UR6+0xf0], UR4 ;  /* 0x0000f00406ff85b2 */ /* 0x0022a20008000100 */
[----:B------:R-:W-:Y:S05]  /*0ec0*/  BRA.U !UP1, `(.L_x_15) ;  /* 0x0000000109087547 */ /* 0x000fea000b800000 */
[----:B--2---:R-:W-:Y:S01]  /*0ed0*/  UCGABAR_ARV ;  /* 0x00000000000079c7 */ /* 0x004fe20008000000 */
[----:B------:R-:W-:Y:S05]  /*0ee0*/  BRA `(.L_x_16) ;  /* 0x0000000000047947 */ /* 0x000fea0003800000 */
.L_x_15:
[----:B--2---:R-:W-:Y:S01]  /*0ef0*/  NOP ;  /* 0x0000000000007918 */ /* 0x004fe20000000000 */
.L_x_16:
[----:B------:R-:W2:Y:S01]  /*0f00*/  S2UR UR25, SR_CTAID.X ;  /* 0x00000000001979c3 */ /* 0x000ea20000002500 */
[----:B------:R-:W-:-:S05]  /*0f10*/  CS2R.32 R58, SR_CgaSize ;  /* 0x00000000003a7805 */ /* 0x000fca0000008a00 */
[----:B------:R-:W-:-:S05]  /*0f20*/  IMAD R58, R58, -0xa0, RZ ;  /* 0xffffff603a3a7824 */ /* 0x000fca00078e02ff */
[----:B------:R-:W-:-:S14]  /*0f30*/  R2UR UR10, R58 ;  /* 0x000000003a0a72ca */ /* 0x000fdc00000e0000 */
[----:B------:R-:W3:Y:S01]  /*0f40*/  LDCU UR10, c[0x0][UR10+0x2b0] ;  /* 0x000056000a0a77ac */ /* 0x000ee20008000800 */
[----:B------:R-:W-:Y:S02]  /*0f50*/  R2UR UR11, R59 ;  /* 0x000000003b0b72ca */ /* 0x000fe400000e0000 */
[----:B-1----:R-:W-:Y:S02]  /*0f60*/  R2UR UR4, R2 ;  /* 0x00000000020472ca */ /* 0x002fe400000e0000 */
[----:B------:R-:W-:-:S05]  /*0f70*/  CS2R.32 R58, SR_CgaSize ;  /* 0x00000000003a7805 */ /* 0x000fca0000008a00 */
[----:B------:R-:W-:-:S05]  /*0f80*/  IMAD R58, R58, -0xa0, RZ ;  /* 0xffffff603a3a7824 */ /* 0x000fca00078e02ff */
[----:B------:R-:W-:-:S14]  /*0f90*/  R2UR UR9, R58 ;  /* 0x000000003a0972ca */ /* 0x000fdc00000e0000 */
[----:B------:R-:W1:Y:S01]  /*0fa0*/  LDCU UR9, c[0x0][UR9+0x2b4] ;  /* 0x00005680090977ac */ /* 0x000e620008000800 */
[----:B------:R-:W4:Y:S01]  /*0fb0*/  S2UR UR8, SR_CTAID.Y ;  /* 0x00000000000879c3 */ /* 0x000f220000002600 */
[----:B------:R-:W1:Y:S01]  /*0fc0*/  LDCU UR24, c[0x0][0xb24] ;  /* 0x00016480ff1877ac */ /* 0x000e620008000800 */
[----:B------:R-:W-:Y:S01]  /*0fd0*/  UMOV UR31, 0x1111 ;  /* 0x00001111001f7882 */ /* 0x000fe20000000000 */
[----:B------:R-:W-:Y:S01]  /*0fe0*/  UMOV UR30, 0x5 ;  /* 0x00000005001e7882 */ /* 0x000fe20000000000 */
[----:B------:R-:W-:-:S04]  /*0ff0*/  USHF.R.U32.HI UR7, URZ, 0x1, UR11 ;  /* 0x00000001ff077899 */ /* 0x000fc8000801160b */
[----:B------:R-:W1:Y:S01]  /*1000*/  S2UR UR60, SR_CTAID.Z ;  /* 0x00000000003c79c3 */ /* 0x000e620000002700 */
[----:B------:R-:W-:Y:S02]  /*1010*/  USHF.R.U32.HI UR6, URZ, 0x2, UR11 ;  /* 0x00000002ff067899 */ /* 0x000fe4000801160b */
[----:B------:R-:W-:Y:S02]  /*1020*/  ULOP3.LUT UR5, UR11, 0x3, URZ, 0xc0, !UPT ;  /* 0x000000030b057892 */ /* 0x000fe4000f8ec0ff */
[----:B------:R-:W-:Y:S02]  /*1030*/  ULOP3.LUT UR4, UR4, 0xc, UR11, 0xf8, !UPT ;  /* 0x0000000c04047892 */ /* 0x000fe4000f8ef80b */
[----:B------:R-:W-:Y:S01]  /*1040*/  ULOP3.LUT UR71, UR7, 0x1, URZ, 0xc0, !UPT ;  /* 0x0000000107477892 */ /* 0x000fe2000f8ec0ff */
[----:B--2---:R-:W-:Y:S01]  /*1050*/  I2FP.F32.U32 R4, UR25 ;  /* 0x0000001900047c45 */ /* 0x004fe20008201000 */
[----:B------:R-:W-:Y:S02]  /*1060*/  ULOP3.LUT UR69, UR6, 0x3, URZ, 0xc0, !UPT ;  /* 0x0000000306457892 */ /* 0x000fe4000f8ec0ff */
[----:B------:R-:W-:-:S02]  /*1070*/  UISETP.GT.U32.AND UP1, UPT, UR5, 0xffff, UPT ;  /* 0x0000ffff0500788c */ /* 0x000fc4000bf24070 */
[----:B---3--:R-:W-:Y:S01]  /*1080*/  FMUL R4, R4, UR10 ;  /* 0x0000000a04047c20 */ /* 0x008fe20008400000 */
[----:B------:R-:W-:-:S05]  /*1090*/  CS2R.32 R58, SR_CgaSize ;  /* 0x00000000003a7805 */ /* 0x000fca0000008a00 */
[----:B------:R-:W-:-:S05]  /*10a0*/  IMAD R58, R58, -0xa0, RZ ;  /* 0xffffff603a3a7824 */ /* 0x000fca00078e02ff */
[----:B------:R-:W-:-:S14]  /*10b0*/  R2UR UR10, R58 ;  /* 0x000000003a0a72ca */ /* 0x000fdc00000e0000 */
[----:B------:R-:W2:Y:S01]  /*10c0*/  LDCU UR10, c[0x0][UR10+0x2a0] ;  /* 0x000054000a0a77ac */ /* 0x000ea20008000800 */
[----:B----4-:R-:W-:Y:S01]  /*10d0*/  I2FP.F32.U32 R3, UR8 ;  /* 0x0000000800037c45 */ /* 0x010fe20008201000 */
[----:B------:R-:W-:Y:S01]  /*10e0*/  UISETP.GT.U32.AND UP0, UPT, UR4, 0xffff, UPT ;  /* 0x0000ffff0400788c */ /* 0x000fe2000bf04070 */
[----:B------:R-:W3:Y:S01]  /*10f0*/  F2I.U32.TRUNC.NTZ R4, R4 ;  /* 0x0000000400047305 */ /* 0x000ee2000020f000 */
[----:B------:R-:W-:Y:S02]  /*1100*/  USEL UR5, UR5, 0xffff, !UP1 ;  /* 0x0000ffff05057887 */ /* 0x000fe4000c800000 */
[----:B-1----:R-:W-:Y:S01]  /*1110*/  FMUL R3, R3, UR9 ;  /* 0x0000000903037c20 */ /* 0x002fe20008400000 */
[----:B------:R-:W-:-:S05]  /*1120*/  CS2R.32 R58, SR_CgaSize ;  /* 0x00000000003a7805 */ /* 0x000fca0000008a00 */
[----:B------:R-:W-:-:S05]  /*1130*/  IMAD R58, R58, -0xa0, RZ ;  /* 0xffffff603a3a7824 */ /* 0x000fca00078e02ff */
[----:B------:R-:W-:-:S14]  /*1140*/  R2UR UR9, R58 ;  /* 0x000000003a0972ca */ /* 0x000fdc00000e0000 */
[----:B------:R-:W1:Y:S01]  /*1150*/  LDCU UR9, c[0x0][UR9+0x2a4] ;  /* 0x00005480090977ac */ /* 0x000e620008000800 */
[----:B------:R-:W-:Y:S01]  /*1160*/  USEL UR4, UR4, 0xffff, !UP0 ;  /* 0x0000ffff04047887 */ /* 0x000fe2000c000000 */
[----:B------:R-:W4:Y:S01]  /*1170*/  F2I.U32.TRUNC.NTZ R3, R3 ;  /* 0x0000000300037305 */ /* 0x000f22000020f000 */
[----:B------:R-:W-:Y:S02]  /*1180*/  ULOP3.LUT UR5, UR5, 0xffff, URZ, 0xc0, !UPT ;  /* 0x0000ffff05057892 */ /* 0x000fe4000f8ec0ff */
[----:B------:R-:W-:Y:S02]  /*1190*/  ULOP3.LUT UR4, UR4, 0xffff, URZ, 0xc0, !UPT ;  /* 0x0000ffff04047892 */ /* 0x000fe4000f8ec0ff */
[----:B------:R-:W-:Y:S01]  /*11a0*/  USHF.L.U32 UR31, UR31, UR5, URZ ;  /* 0x000000051f1f7299 */ /* 0x000fe200080006ff */
[----:B---3--:R-:W-:Y:S01]  /*11b0*/  R2UR UR6, R4 ;  /* 0x00000000040672ca */ /* 0x008fe200000e0000 */
[----:B------:R-:W-:Y:S01]  /*11c0*/  USHF.L.U32 UR30, UR30, UR4, URZ ;  /* 0x000000041e1e7299 */ /* 0x000fe200080006ff */
[----:B------:R-:W-:Y:S01]  /*11d0*/  PRMT R4, RZ, 0x7610, R4 ;  /* 0x00007610ff047816 */ /* 0x000fe20000000004 */
[----:B------:R-:W-:Y:S01]  /*11e0*/  USHF.L.U32 UR38, UR11, 0x8, URZ ;  /* 0x000000080b267899 */ /* 0x000fe200080006ff */
[----:B------:R-:W3:Y:S01]  /*11f0*/  LDCU UR39, c[0x0][0xb24] ;  /* 0x00016480ff2777ac */ /* 0x000ee20008000800 */
[----:B----4-:R-:W-:Y:S01]  /*1200*/  R2UR UR7, R3 ;  /* 0x00000000030772ca */ /* 0x010fe200000e0000 */
[----:B------:R-:W4:Y:S01]  /*1210*/  LDCU UR27, c[0x0][0xb30] ;  /* 0x00016600ff1b77ac */ /* 0x000f220008000800 */
[----:B------:R-:W-:-:S06]  /*1220*/  PRMT R3, RZ, 0x7610, R3 ;  /* 0x00007610ff037816 */ /* 0x000fcc0000000003 */
[----:B------:R-:W-:Y:S02]  /*1230*/  UIADD3 UR5, UPT, UPT, -UR6, URZ, URZ ;  /* 0x000000ff06057290 */ /* 0x000fe4000fffe1ff */
[----:B------:R-:W-:Y:S02]  /*1240*/  UISETP.NE.AND UP5, UPT, UR21, 0x2, UPT ;  /* 0x000000021500788c */ /* 0x000fe4000bfa5270 */
[----:B--2---:R-:W-:Y:S02]  /*1250*/  UIMAD UR5, UR10, UR5, UR25 ;  /* 0x000000050a0572a4 */ /* 0x004fe4000f8e0219 */
[----:B------:R-:W-:Y:S02]  /*1260*/  ULOP3.LUT UR53, UR38, 0x200, URZ, 0xc0, !UPT ;  /* 0x0000020026357892 */ /* 0x000fe4000f8ec0ff */
[----:B------:R-:W-:Y:S02]  /*1270*/  UIADD3 UR4, UPT, UPT, -UR7, URZ, URZ ;  /* 0x000000ff07047290 */ /* 0x000fe4000fffe1ff */
[----:B------:R-:W-:Y:S01]  /*1280*/  IMAD.U32 R58, RZ, RZ, UR5 ;  /* 0x00000005ff3a7e24 */ /* 0x000fe2000f8e00ff */
[----:B------:R-:W-:-:S02]  /*1290*/  UISETP.GE.AND UP6, UPT, UR24, 0x1, UPT ;  /* 0x000000011800788c */ /* 0x000fc4000bfc6270 */
[----:B-1----:R-:W-:Y:S01]  /*12a0*/  UIMAD UR4, UR9, UR4, UR8 ;  /* 0x00000004090472a4 */ /* 0x002fe2000f8e0208 */
[----:B------:R-:W-:Y:S01]  /*12b0*/  UMOV UR20, UR8 ;  /* 0x0000000800147c82 */ /* 0x000fe20008000000 */
[----:B------:R-:W-:-:S04]  /*12c0*/  UMOV UR16, UR25 ;  /* 0x0000001900107c82 */ /* 0x000fc80008000000 */
[----:B------:R-:W-:Y:S01]  /*12d0*/  IMAD.U32 R57, RZ, RZ, UR4 ;  /* 0x00000004ff397e24 */ /* 0x000fe2000f8e00ff */
[----:B---34-:R-:W-:Y:S06]  /*12e0*/  BRA.U UP4, `(.L_x_17) ;  /* 0x0000000104b47547 */ /* 0x018fec000b800000 */
[----:B------:R-:W-:Y:S02]  /*12f0*/  R2UR UR18, R57 ;  /* 0x00000000391272ca */ /* 0x000fe400000e0000 */
[----:B------:R-:W-:-:S11]  /*1300*/  R2UR UR19, R58 ;  /* 0x000000003a1372ca */ /* 0x000fd600000e0000 */
[----:B------:R-:W-:Y:S02]  /*1310*/  UISETP.NE.AND UP0, UPT, UR18, URZ, UPT ;  /* 0x000000ff1200728c */ /* 0x000fe4000bf05270 */
[----:B------:R-:W-:Y:S02]  /*1320*/  ULOP3.LUT UR4, UR19, 0x2, URZ, 0x3c, !UPT ;  /* 0x0000000213047892 */ /* 0x000fe4000f8e3cff */
[----:B------:R-:W-:Y:S02]  /*1330*/  UISETP.GT.U32.AND UP1, UPT, UR19, 0x1, UP0 ;  /* 0x000000011300788c */ /* 0x000fe40008724070 */
[----:B------:R-:W-:Y:S02]  /*1340*/  UISETP.NE.AND UP2, UPT, UR18, 0x1, UPT ;  /* 0x000000011200788c */ /* 0x000fe4000bf45270 */
[----:B------:R-:W-:Y:S02]  /*1350*/  UISETP.GT.U32.AND UP0, UPT, UR4, 0x1, UP0 ;  /* 0x000000010400788c */ /* 0x000fe40008704070 */
[----:B------:R-:W-:-:S02]  /*1360*/  USEL UR7, URZ, 0x1, UP1 ;  /* 0x00000001ff077887 */ /* 0x000fc40008800000 */
[----:B------:R-:W-:Y:S02]  /*1370*/  USEL UR8, URZ, 0x2, UP1 ;  /* 0x00000002ff087887 */ /* 0x000fe40008800000 */
[----:B------:R-:W-:Y:S02]  /*1380*/  UISETP.GT.U32.AND UP1, UPT, UR19, 0x1, UP2 ;  /* 0x000000011300788c */ /* 0x000fe40009724070 */
[----:B------:R-:W-:Y:S02]  /*1390*/  USEL UR12, URZ, 0x4, UP0 ;  /* 0x00000004ff0c7887 */ /* 0x000fe40008000000 */
[----:B------:R-:W-:Y:S02]  /*13a0*/  USEL UR15, URZ, 0x8, UP0 ;  /* 0x00000008ff0f7887 */ /* 0x000fe40008000000 */
[----:B------:R-:W-:Y:S02]  /*13b0*/  UISETP.GT.U32.AND UP0, UPT, UR4, 0x1, UP2 ;  /* 0x000000010400788c */ /* 0x000fe40009704070 */
[----:B------:R-:W-:-:S02]  /*13c0*/  USEL UR6, URZ, 0x10, UP1 ;  /* 0x00000010ff067887 */ /* 0x000fc40008800000 */
[----:B------:R-:W-:Y:S02]  /*13d0*/  USEL UR11, URZ, 0x20, UP1 ;  /* 0x00000020ff0b7887 */ /* 0x000fe40008800000 */
[----:B------:R-:W-:Y:S02]  /*13e0*/  UISETP.NE.AND UP1, UPT, UR18, 0x2, UPT ;  /* 0x000000021200788c */ /* 0x000fe4000bf25270 */
[----:B------:R-:W-:Y:S02]  /*13f0*/  USEL UR14, URZ, 0x40, UP0 ;  /* 0x00000040ff0e7887 */ /* 0x000fe40008000000 */
[----:B------:R-:W-:Y:S02]  /*1400*/  USEL UR17, URZ, 0x80, UP0 ;  /* 0x00000080ff117887 */ /* 0x000fe40008000000 */
[----:B------:R-:W-:Y:S02]  /*1410*/  UISETP.GT.U32.AND UP0, UPT, UR19, 0x1, UP1 ;  /* 0x000000011300788c */ /* 0x000fe40008f04070 */
[----:B------:R-:W-:-:S02]  /*1420*/  UISETP.NE.AND UP2, UPT, UR18, 0x3, UPT ;  /* 0x000000031200788c */ /* 0x000fc4000bf45270 */
[----:B------:R-:W-:Y:S02]  /*1430*/  USEL UR5, URZ, 0x100, UP0 ;  /* 0x00000100ff057887 */ /* 0x000fe40008000000 */
[----:B------:R-:W-:Y:S02]  /*1440*/  USEL UR10, URZ, 0x200, UP0 ;  /* 0x00000200ff0a7887 */ /* 0x000fe40008000000 */
[----:B------:R-:W-:Y:S02]  /*1450*/  UISETP.GT.U32.AND UP0, UPT, UR19, 0x1, UP2 ;  /* 0x000000011300788c */ /* 0x000fe40009704070 */
[----:B------:R-:W-:Y:S02]  /*1460*/  UIADD3 UR5, UPT, UPT, UR5, UR6, UR7 ;  /* 0x0000000605057290 */ /* 0x000fe4000fffe007 */
[----:B------:R-:W-:Y:S02]  /*1470*/  USEL UR9, URZ, 0x1000, UP0 ;  /* 0x00001000ff097887 */ /* 0x000fe40008000000 */
[----:B------:R-:W-:-:S02]  /*1480*/  USEL UR13, URZ, 0x2000, UP0 ;  /* 0x00002000ff0d7887 */ /* 0x000fc40008000000 */
[----:B------:R-:W-:Y:S02]  /*1490*/  UIADD3 UR5, UPT, UPT, UR8, UR9, UR5 ;  /* 0x0000000908057290 */ /* 0x000fe4000fffe005 */
[----:B------:R-:W-:Y:S02]  /*14a0*/  UISETP.GT.U32.AND UP1, UPT, UR4, 0x1, UP1 ;  /* 0x000000010400788c */ /* 0x000fe40008f24070 */
[----:B------:R-:W-:Y:S02]  /*14b0*/  UIADD3 UR5, UPT, UPT, UR10, UR11, UR5 ;  /* 0x0000000b0a057290 */ /* 0x000fe4000fffe005 */
[----:B------:R-:W-:Y:S02]  /*14c0*/  UISETP.GT.U32.AND UP0, UPT, UR4, 0x1, UP2 ;  /* 0x000000010400788c */ /* 0x000fe40009704070 */
[----:B------:R-:W-:Y:S02]  /*14d0*/  USEL UR4, URZ, 0x400, UP1 ;  /* 0x00000400ff047887 */ /* 0x000fe40008800000 */
[----:B------:R-:W-:-:S02]  /*14e0*/  UIADD3 UR5, UPT, UPT, UR12, UR13, UR5 ;  /* 0x0000000d0c057290 */ /* 0x000fc4000fffe005 */
[----:B------:R-:W-:Y:S02]  /*14f0*/  USEL UR6, URZ, 0x4000, UP0 ;  /* 0x00004000ff067887 */ /* 0x000fe40008000000 */
[----:B------:R-:W-:Y:S02]  /*1500*/  UIADD3 UR5, UPT, UPT, UR4, UR14, UR5 ;  /* 0x0000000e04057290 */ /* 0x000fe4000fffe005 */
[----:B------:R-:W-:Y:S02]  /*1510*/  USEL UR7, URZ, 0x800, UP1 ;  /* 0x00000800ff077887 */ /* 0x000fe40008800000 */
[----:B------:R-:W-:Y:S02]  /*1520*/  ULOP3.LUT UR4, UR19, 0xfffffffe, URZ, 0xc0, !UPT ;  /* 0xfffffffe13047892 */ /* 0x000fe4000f8ec0ff */
[----:B------:R-:W-:Y:S02]  /*1530*/  UIADD3 UR5, UPT, UPT, UR15, UR6, UR5 ;  /* 0x000000060f057290 */ /* 0x000fe4000fffe005 */
[----:B------:R-:W-:-:S02]  /*1540*/  ULEA UR4, UR18, UR4, 0x2 ;  /* 0x0000000412047291 */ /* 0x000fc4000f8e10ff */
[----:B------:R-:W-:Y:S02]  /*1550*/  USEL UR6, URZ, 0x8000, UP0 ;  /* 0x00008000ff067887 */ /* 0x000fe40008000000 */
[----:B------:R-:W-:-:S03]  /*1560*/  UIADD3 UR5, UPT, UPT, UR7, UR17, UR5 ;  /* 0x0000001107057290 */ /* 0x000fc6000fffe005 */
[----:B------:R-:W-:Y:S01]  /*1570*/  UMOV UR7, 0x3 ;  /* 0x0000000300077882 */ /* 0x000fe20000000000 */
[----:B------:R-:W-:Y:S02]  /*1580*/  UIADD3 UR5, UPT, UPT, UR5, UR6, URZ ;  /* 0x0000000605057290 */ /* 0x000fe4000fffe0ff */
[----:B------:R-:W-:-:S04]  /*1590*/  USHF.L.U32 UR4, UR7, UR4, URZ ;  /* 0x0000000407047299 */ /* 0x000fc800080006ff */
[----:B------:R-:W-:Y:S02]  /*15a0*/  IMAD.U32 R4, RZ, RZ, UR5 ;  /* 0x00000005ff047e24 */ /* 0x000fe4000f8e00ff */
[----:B------:R-:W-:Y:S02]  /*15b0*/  IMAD.U32 R3, RZ, RZ, UR4 ;  /* 0x00000004ff037e24 */ /* 0x000fe4000f8e00ff */
.L_x_17:
[----:B------:R-:W-:Y:S05]  /*15c0*/  BRA.U !UP6, `(.L_x_18) ;  /* 0x000000010ed47547 */ /* 0x000fea000b800000 */
[----:B------:R-:W1:Y:S01]  /*15d0*/  LDCU.128 UR12, c[0x0][0xb10] ;  /* 0x00016200ff0c77ac */ /* 0x000e620008000c00 */
[----:B------:R-:W2:Y:S01]  /*15e0*/  LDCU UR6, c[0x0][0x370] ;  /* 0x00006e00ff0677ac */ /* 0x000ea20008000800 */
[----:B------:R-:W3:Y:S01]  /*15f0*/  LDCU UR5, c[0x0][0x374] ;  /* 0x00006e80ff0577ac */ /* 0x000ee20008000800 */
[----:B------:R-:W4:Y:S01]  /*1600*/  LDCU UR26, c[0x0][0xb0c] ;  /* 0x00016180ff1a77ac */ /* 0x000f220008000800 */
[----:B------:R-:W4:Y:S01]  /*1610*/  LDCU UR4, c[0x0][0xb20] ;  /* 0x00016400ff0477ac */ /* 0x000f220008000800 */
[----:B------:R-:W4:Y:S01]  /*1620*/  LDCU.64 UR8, c[0x0][0xb28] ;  /* 0x00016500ff0877ac */ /* 0x000f220008000a00 */
[----:B-1----:R-:W-:Y:S02]  /*1630*/  UISETP.NE.AND UP0, UPT, UR14, 0x1, UPT ;  /* 0x000000010e00788c */ /* 0x002fe4000bf05270 */
[----:B---3--:R-:W-:Y:S02]  /*1640*/  UIMAD.WIDE.U32 UR10, UR5, UR15, URZ ;  /* 0x0000000f050a72a5 */ /* 0x008fe4000f8e00ff */
[----:B--2---:R-:W-:-:S02]  /*1650*/  UIMAD.WIDE.U32 UR18, UR6, UR12, URZ ;  /* 0x0000000c061272a5 */ /* 0x004fc4000f8e00ff */
[----:B----4-:R-:W-:Y:S02]  /*1660*/  UISETP.NE.AND UP1, UPT, UR26, 0x1, UPT ;  /* 0x000000011a00788c */ /* 0x010fe4000bf25270 */
[----:B------:R-:W-:Y:S01]  /*1670*/  UISETP.NE.AND UP2, UPT, UR24, 0x1, UPT ;  /* 0x000000011800788c */ /* 0x000fe2000bf45270 */
[----:B------:R-:W-:Y:S02]  /*1680*/  UMOV UR10, UR11 ;  /* 0x0000000b000a7c82 */ /* 0x000fe40008000000 */
[----:B------:R-:W-:Y:S01]  /*1690*/  UMOV UR18, UR19 ;  /* 0x0000001300127c82 */ /* 0x000fe20008000000 */
[----:B------:R-:W-:Y:S02]  /*16a0*/  @UP0 USHF.R.U32.HI UR5, URZ, UR4, UR10 ;  /* 0x00000004ff050299 */ /* 0x000fe4000801160a */
[----:B------:R-:W-:Y:S02]  /*16b0*/  UIMAD.WIDE.U32 UR22, UR20, UR15, URZ ;  /* 0x0000000f141672a5 */ /* 0x000fe4000f8e00ff */
[----:B------:R-:W-:-:S02]  /*16c0*/  UIMAD.WIDE.U32 UR10, UR5, UR8, URZ ;  /* 0x00000008050a72a5 */ /* 0x000fc4000f8e00ff */
[----:B------:R-:W-:Y:S02]  /*16d0*/  @UP1 USHF.R.U32.HI UR6, URZ, UR13, UR18 ;  /* 0x0000000dff061299 */ /* 0x000fe40008011612 */
[----:B------:R-:W-:Y:S02]  /*16e0*/  UIMAD.WIDE.U32 UR16, UR25, UR12, URZ ;  /* 0x0000000c191072a5 */ /* 0x000fe4000f8e00ff */
[----:B------:R-:W-:Y:S01]  /*16f0*/  UIMAD.WIDE.U32 UR18, UR6, UR8, URZ ;  /* 0x00000008061272a5 */ /* 0x000fe2000f8e00ff */
[----:B------:R-:W-:Y:S01]  /*1700*/  UMOV UR22, UR23 ;  /* 0x0000001700167c82 */ /* 0x000fe20008000000 */
[----:B------:R-:W-:Y:S01]  /*1710*/  UMOV UR10, UR11 ;  /* 0x0000000b000a7c82 */ /* 0x000fe20008000000 */
[----:B------:R-:W-:Y:S02]  /*1720*/  USHF.R.U32.HI UR22, URZ, UR4, UR22 ;  /* 0x00000004ff167299 */ /* 0x000fe40008011616 */
[----:B------:R-:W-:Y:S02]  /*1730*/  @UP2 USHF.R.U32.HI UR5, URZ, UR9, UR10 ;  /* 0x00000009ff052299 */ /* 0x000fe4000801160a */
[----:B------:R-:W-:Y:S01]  /*1740*/  UMOV UR7, UR19 ;  /* 0x0000001300077c82 */ /* 0x000fe20008000000 */
[----:B------:R-:W-:Y:S01]  /*1750*/  UMOV UR16, UR17 ;  /* 0x0000001100107c82 */ /* 0x000fe20008000000 */
[----:B------:R-:W-:-:S02]  /*1760*/  @UP2 USHF.R.U32.HI UR6, URZ, UR9, UR7 ;  /* 0x00000009ff062299 */ /* 0x000fc40008011607 */
[----:B------:R-:W-:Y:S02]  /*1770*/  USHF.R.U32.HI UR16, URZ, UR13, UR16 ;  /* 0x0000000dff107299 */ /* 0x000fe40008011610 */
[----:B------:R-:W-:Y:S02]  /*1780*/  USEL UR4, UR20, UR22, !UP0 ;  /* 0x0000001614047287 */ /* 0x000fe4000c000000 */
[----:B------:R-:W-:Y:S02]  /*1790*/  UIMAD UR7, UR5, UR24, URZ ;  /* 0x00000018050772a4 */ /* 0x000fe4000f8e02ff */
[----:B------:R-:W-:Y:S02]  /*17a0*/  USEL UR5, UR25, UR16, !UP1 ;  /* 0x0000001019057287 */ /* 0x000fe4000c800000 */
[----:B------:R-:W-:Y:S02]  /*17b0*/  UIMAD UR12, UR6, UR24, URZ ;  /* 0x00000018060c72a4 */ /* 0x000fe4000f8e02ff */
[----:B------:R-:W-:-:S02]  /*17c0*/  UISETP.GE.AND UP0, UPT, UR4, UR7, UPT ;  /* 0x000000070400728c */ /* 0x000fc4000bf06270 */
[----:B------:R-:W-:Y:S02]  /*17d0*/  UIMAD.WIDE.U32 UR10, UR4, UR8, URZ ;  /* 0x00000008040a72a5 */ /* 0x000fe4000f8e00ff */
[----:B------:R-:W-:Y:S02]  /*17e0*/  UISETP.GE.OR UP0, UPT, UR5, UR12, UP0 ;  /* 0x0000000c0500728c */ /* 0x000fe40008706670 */
[----:B------:R-:W-:Y:S02]  /*17f0*/  UIMAD.WIDE.U32 UR12, UR5, UR8, URZ ;  /* 0x00000008050c72a5 */ /* 0x000fe4000f8e00ff */
[----:B------:R-:W-:Y:S01]  /*1800*/  UIADD3 UR10, UPT, UPT, -UR4, URZ, URZ ;  /* 0x000000ff040a7290 */ /* 0x000fe2000fffe1ff */
[----:B------:R-:W-:Y:S01]  /*1810*/  UMOV UR8, UR11 ;  /* 0x0000000b00087c82 */ /* 0x000fe20008000000 */
[----:B------:R-:W-:Y:S02]  /*1820*/  UIADD3 UR16, UPT, UPT, -UR5, URZ, URZ ;  /* 0x000000ff05107290 */ /* 0x000fe4000fffe1ff */
[----:B------:R-:W-:-:S03]  /*1830*/  USHF.R.U32.HI UR8, URZ, UR9, UR8 ;  /* 0x00000009ff087299 */ /* 0x000fc60008011608 */
[----:B------:R-:W-:Y:S01]  /*1840*/  @!UP0 UMOV UR7, UR13 ;  /* 0x0000000d00078c82 */ /* 0x000fe20008000000 */
[----:B------:R-:W-:Y:S02]  /*1850*/  UIMAD UR20, UR14, UR10, UR20 ;  /* 0x0000000a0e1472a4 */ /* 0x000fe4000f8e0214 */
[----:B------:R-:W-:Y:S02]  /*1860*/  USEL UR8, UR4, UR8, !UP2 ;  /* 0x0000000804087287 */ /* 0x000fe4000d000000 */
[----:B------:R-:W-:Y:S02]  /*1870*/  @!UP0 USHF.R.U32.HI UR7, URZ, UR9, UR7 ;  /* 0x00000009ff078299 */ /* 0x000fe40008011607 */
[----:B------:R-:W-:Y:S02]  /*1880*/  UIADD3 UR9, UPT, UPT, -UR8, URZ, URZ ;  /* 0x000000ff08097290 */ /* 0x000fe4000fffe1ff */
[----:B------:R-:W-:Y:S02]  /*1890*/  @!UP0 USEL UR7, UR5, UR7, !UP2 ;  /* 0x0000000705078287 */ /* 0x000fe4000d000000 */
[----:B------:R-:W-:-:S02]  /*18a0*/  UIMAD UR9, UR24, UR9, UR4 ;  /* 0x00000009180972a4 */ /* 0x000fc4000f8e0204 */
[----:B------:R-:W-:Y:S02]  /*18b0*/  @!UP0 UIADD3 UR8, UPT, UPT, UR8, -UR7, URZ ;  /* 0x8000000708088290 */ /* 0x000fe4000fffe0ff */
[----:B------:R-:W-:Y:S02]  /*18c0*/  @!UP0 UIMAD UR6, UR9, UR6, UR7 ;  /* 0x00000006090682a4 */ /* 0x000fe4000f8e0207 */
[----:B------:R-:W-:Y:S02]  /*18d0*/  @!UP0 UIMAD UR4, UR8, UR24, UR5 ;  /* 0x00000018080482a4 */ /* 0x000fe4000f8e0205 */
[----:B------:R-:W-:Y:S02]  /*18e0*/  UIMAD UR16, UR26, UR16, UR25 ;  /* 0x000000101a1072a4 */ /* 0x000fe4000f8e0219 */
[----:B------:R-:W-:Y:S01]  /*18f0*/  UIMAD UR20, UR4, UR14, UR20 ;  /* 0x0000000e041472a4 */ /* 0x000fe2000f8e0214 */
[----:B------:R-:W-:Y:S02]  /*1900*/  @!UP0 UMOV UR5, UR6 ;  /* 0x0000000600058c82 */ /* 0x000fe40008000000 */
[----:B------:R-:W-:-:S12]  /*1910*/  UIMAD UR16, UR5, UR26, UR16 ;  /* 0x0000001a051072a4 */ /* 0x000fd8000f8e0210 */
.L_x_18:
[----:B------:R-:W-:-:S09]  /*1920*/  UISETP.NE.AND UP0, UPT, UR27, 0x1, UPT ;  /* 0x000000011b00788c */ /* 0x000fd2000bf05270 */
[----:B------:R-:W-:Y:S05]  /*1930*/  BRA.U UP0, `(.L_x_19) ;  /* 0x0000000100447547 */ /* 0x000fea000b800000 */
[----:B------:R-:W1:Y:S01]  /*1940*/  LDCU.128 UR8, c[0x0][0xb10] ;  /* 0x00016200ff0877ac */ /* 0x000e620008000c00 */
[----:B------:R-:W2:Y:S01]  /*1950*/  LDCU UR12, c[0x0][0xb0c] ;  /* 0x00016180ff0c77ac */ /* 0x000ea20008000800 */
[----:B------:R-:W3:Y:S01]  /*1960*/  LDCU UR13, c[0x0][0xb20] ;  /* 0x00016400ff0d77ac */ /* 0x000ee20008000800 */
[----:B-1----:R-:W-:Y:S02]  /*1970*/  UIMAD.WIDE.U32 UR6, UR16, UR8, URZ ;  /* 0x00000008100672a5 */ /* 0x002fe4000f8e00ff */
[----:B------:R-:W-:Y:S02]  /*1980*/  UIMAD.WIDE.U32 UR4, UR20, UR11, URZ ;  /* 0x0000000b140472a5 */ /* 0x000fe4000f8e00ff */
[----:B--2---:R-:W-:Y:S02]  /*1990*/  UISETP.NE.AND UP1, UPT, UR12, 0x1, UPT ;  /* 0x000000010c00788c */ /* 0x004fe4000bf25270 */
[----:B------:R-:W-:Y:S01]  /*19a0*/  UISETP.NE.AND UP0, UPT, UR10, 0x1, UPT ;  /* 0x000000010a00788c */ /* 0x000fe2000bf05270 */
[----:B------:R-:W-:-:S02]  /*19b0*/  UMOV UR6, UR7 ;  /* 0x0000000700067c82 */ /* 0x000fc40008000000 */
[----:B------:R-:W-:Y:S01]  /*19c0*/  UMOV UR4, UR5 ;  /* 0x0000000500047c82 */ /* 0x000fe20008000000 */
[----:B------:R-:W-:Y:S02]  /*19d0*/  USHF.R.U32.HI UR9, URZ, UR9, UR6 ;  /* 0x00000009ff097299 */ /* 0x000fe40008011606 */
[----:B---3--:R-:W-:Y:S02]  /*19e0*/  USHF.R.U32.HI UR4, URZ, UR13, UR4 ;  /* 0x0000000dff047299 */ /* 0x008fe40008011604 */
[----:B------:R-:W-:Y:S02]  /*19f0*/  USEL UR5, UR16, UR9, !UP1 ;  /* 0x0000000910057287 */ /* 0x000fe4000c800000 */
[----:B------:R-:W-:-:S04]  /*1a00*/  USEL UR4, UR20, UR4, !UP0 ;  /* 0x0000000414047287 */ /* 0x000fc8000c000000 */
[----:B------:R-:W-:Y:S02]  /*1a10*/  UIADD3 UR6, UPT, UPT, -UR4, UR5, URZ ;  /* 0x0000000504067290 */ /* 0x000fe4000fffe1ff */
[----:B------:R-:W-:Y:S02]  /*1a20*/  UIADD3 UR4, UPT, UPT, UR4, -UR5, URZ ;  /* 0x8000000504047290 */ /* 0x000fe4000fffe0ff */
[----:B------:R-:W-:Y:S02]  /*1a30*/  UIMAD UR20, UR6, UR10, UR20 ;  /* 0x0000000a061472a4 */ /* 0x000fe4000f8e0214 */
[----:B------:R-:W-:-:S12]  /*1a40*/  UIMAD UR16, UR4, UR12, UR16 ;  /* 0x0000000c041072a4 */ /* 0x000fd8000f8e0210 */
.L_x_19:
[----:B------:R-:W-:-:S09]  /*1a50*/  UISETP.EQ.U32.AND UP0, UPT, UR28, 0x1, UPT ;  /* 0x000000011c00788c */ /* 0x000fd2000bf02070 */
[----:B------:R-:W-:Y:S05]  /*1a60*/  BRA.U !UP0, `(.L_x_20) ;  /* 0x00000001080c7547 */ /* 0x000fea000b800000 */
[----:B------:R-:W-:Y:S01]  /*1a70*/  UCGABAR_WAIT ;  /* 0x0000000000007dc7 */ /* 0x000fe20008000000 */
[----:B------:R-:W-:Y:S01]  /*1a80*/  CCTL.IVALL ;  /* 0x00000000ff00798f */ /* 0x000fe20002000000 */
[----:B------:R-:W-:Y:S05]  /*1a90*/  BRA `(.L_x_21) ;  /* 0x0000000000047947 */ /* 0x000fea0003800000 */
.L_x_20:
[----:B------:R-:W-:Y:S06]  /*1aa0*/  BAR.SYNC.DEFER_BLOCKING 0x0 ;  /* 0x0000000000007b1d */ /* 0x000fec0000010000 */
.L_x_21:
[----:B------:R-:W-:Y:S05]  /*1ab0*/  BRA.U UP5, `(.L_x_22) ;  /* 0x0000001905007547 */ /* 0x000fea000b800000 */
[----:B------:R-:W1:Y:S01]  /*1ac0*/  LDCU UR6, c[0x0][0x38c] ;  /* 0x00007180ff0677ac */ /* 0x000e620008000800 */
[----:B------:R-:W-:Y:S01]  /*1ad0*/  PLOP3.LUT P2, PT, PT, PT, UP3, 0x80, 0x8 ;  /* 0x000000000008781c */ /* 0x000fe20003f4f038 */
[----:B------:R-:W-:Y:S01]  /*1ae0*/  IMAD.MOV.U32 R12, RZ, RZ, 0x1 ;  /* 0x00000001ff0c7424 */ /* 0x000fe200078e00ff */
[----:B------:R-:W-:Y:S01]  /*1af0*/  ISETP.NE.AND P3, PT, R5, RZ, P4 ;  /* 0x000000ff0500720c */ /* 0x000fe20002765270 */
[----:B------:R-:W-:Y:S01]  /*1b00*/  USHF.L.U32 UR7, UR25, 0x5, URZ ;  /* 0x0000000519077899 */ /* 0x000fe200080006ff */
[----:B------:R-:W-:Y:S01]  /*1b10*/  PLOP3.LUT P2, PT, P2, PT, PT, 0x8, 0x80 ;  /* 0x000000000080781c */ /* 0x000fe2000174e170 */
[----:B------:R-:W-:Y:S01]  /*1b20*/  USHF.L.U32 UR8, UR25, 0x7, URZ ;  /* 0x0000000719087899 */ /* 0x000fe200080006ff */
[----:B------:R-:W-:Y:S01]  /*1b30*/  CS2R R10, SRZ ;  /* 0x00000000000a7805 */ /* 0x000fe2000001ff00 */
[----:B------:R-:W-:Y:S01]  /*1b40*/  UISETP.NE.AND UP1, UPT, UR21, URZ, UPT ;  /* 0x000000ff1500728c */ /* 0x000fe2000bf25270 */
[----:B------:R-:W-:Y:S01]  /*1b50*/  IMAD.MOV.U32 R9, RZ, RZ, RZ ;  /* 0x000000ffff097224 */ /* 0x000fe200078e00ff */
[----:B------:R-:W2:Y:S01]  /*1b60*/  LDCU UR65, c[0x0][0x370] ;  /* 0x00006e00ff4177ac */ /* 0x000ea20008000800 */
[----:B------:R-:W-:Y:S01]  /*1b70*/  IMAD.MOV.U32 R8, RZ, RZ, 0x1 ;  /* 0x00000001ff087424 */ /* 0x000fe200078e00ff */
[----:B------:R-:W3:Y:S01]  /*1b80*/  LDCU.64 UR54, c[0x0][0x348] ;  /* 0x00006900ff3677ac */ /* 0x000ee20008000a00 */
[----:B-1----:R-:W-:-:S02]  /*1b90*/  UIADD3 UR5, UPT, UPT, UR6, 0x7f, URZ ;  /* 0x0000007f06057890 */ /* 0x002fc4000fffe0ff */
[----:B------:R-:W-:Y:S02]  /*1ba0*/  UIADD3 UR72, UPT, UPT, UR6, 0xfe, URZ ;  /* 0x000000fe06487890 */ /* 0x000fe4000fffe0ff */
[----:B------:R-:W-:Y:S01]  /*1bb0*/  USHF.R.S32.HI UR4, URZ, 0x1f, UR5 ;  /* 0x0000001fff047899 */ /* 0x000fe20008011405 */
[----:B------:R-:W1:Y:S03]  /*1bc0*/  LDCU UR64, c[0x0][0x374] ;  /* 0x00006e80ff4077ac */ /* 0x000e660008000800 */
[----:B------:R-:W-:Y:S02]  /*1bd0*/  ULEA.HI UR4, UR4, UR5, URZ, 0x7 ;  /* 0x0000000504047291 */ /* 0x000fe4000f8f38ff */
[----:B------:R-:W-:Y:S02]  /*1be0*/  UIADD3 UR5, UPT, UPT, UR6, -0x1, URZ ;  /* 0xffffffff06057890 */ /* 0x000fe4000fffe0ff */
[----:B------:R-:W-:-:S02]  /*1bf0*/  USHF.R.S32.HI UR67, URZ, 0x7, UR4 ;  /* 0x00000007ff437899 */ /* 0x000fc40008011404 */
[----:B------:R-:W-:Y:S02]  /*1c00*/  UISETP.GE.U32.AND UP2, UPT, UR5, -0xff, UPT ;  /* 0xffffff010500788c */ /* 0x000fe4000bf46070 */
[----:B------:R-:W-:Y:S02]  /*1c10*/  UISETP.LT.U32.AND UP0, UPT, UR67, 0x2, UPT ;  /* 0x000000024300788c */ /* 0x000fe4000bf01070 */
[----:B------:R-:W-:Y:S02]  /*1c20*/  ULOP3.LUT UR6, UR7, 0x20, URZ, 0xc0, !UPT ;  /* 0x0000002007067892 */ /* 0x000fe4000f8ec0ff */
[----:B------:R-:W-:Y:S02]  /*1c30*/  USEL UR66, UR67, 0x2, UP0 ;  /* 0x0000000243427887 */ /* 0x000fe40008000000 */
[----:B------:R-:W-:Y:S02]  /*1c40*/  ULOP3.LUT UR5, UR8, 0x80, URZ, 0xc0, !UPT ;  /* 0x0000008008057892 */ /* 0x000fe4000f8ec0ff */
[----:B------:R-:W-:-:S02]  /*1c50*/  UIADD3 UR4, UPT, UPT, UR66, -0x1, URZ ;  /* 0xffffffff42047890 */ /* 0x000fc4000fffe0ff */
[----:B------:R-:W-:Y:S02]  /*1c60*/  @UP2 UIADD3 UR4, UPT, UPT, UR66, URZ, URZ ;  /* 0x000000ff42042290 */ /* 0x000fe4000fffe0ff */
[----:B------:R-:W-:Y:S02]  /*1c70*/  USEL UR45, UR45, 0x2, UP1 ;  /* 0x000000022d2d7887 */ /* 0x000fe40008800000 */
[----:B------:R-:W-:Y:S02]  /*1c80*/  ULEA UR71, UR71, UR6, 0x4 ;  /* 0x0000000647477291 */ /* 0x000fe4000f8e20ff */
[----:B------:R-:W-:Y:S02]  /*1c90*/  ULEA UR69, UR69, UR5, 0x5 ;  /* 0x0000000545457291 */ /* 0x000fe4000f8e28ff */
[----:B------:R-:W-:Y:S02]  /*1ca0*/  UIADD3 UR70, UPT, UPT, UR67, -UR66, URZ ;  /* 0x8000004243467290 */ /* 0x000fe4000fffe0ff */
[----:B------:R-:W-:-:S02]  /*1cb0*/  UIADD3 UR61, UPT, UPT, UR4, 0x1, URZ ;  /* 0x00000001043d7890 */ /* 0x000fc4000fffe0ff */
[----:B------:R-:W-:Y:S01]  /*1cc0*/  UIADD3 UR68, UPT, UPT, -UR4, URZ, URZ ;  /* 0x000000ff04447290 */ /* 0x000fe2000fffe1ff */
[----:B-123--:R-:W-:-:S11]  /*1cd0*/  UMOV UR29, URZ ;  /* 0x000000ff001d7c82 */ /* 0x00efd60008000000 */
.L_x_46:
[----:B------:R-:W-:-:S13]  /*1ce0*/  R2UR UR4, R59 ;  /* 0x000000003b0472ca */ /* 0x000fda00000e0000 */
[----:B------:R-:W-:Y:S01]  /*1cf0*/  UISETP.NE.AND UP0, UPT, UR4, URZ, UPT ;  /* 0x000000ff0400728c */ /* 0x000fe2000bf05270 */
[----:B------:R-:W1:Y:S02]  /*1d00*/  S2UR UR4, SR_CgaCtaId ;  /* 0x00000000000479c3 */ /* 0x000e640000008800 */
[----:B-1----:R-:W-:-:S06]  /*1d10*/  MOV R59, UR4 ;  /* 0x00000004003b7c02 */ /* 0x002fcc0008000f00 */
[----:B---3--:R-:W-:Y:S05]  /*1d20*/  BRA.U UP0, `(.L_x_23) ;  /* 0x0000000100347547 */ /* 0x008fea000b800000 */
[----:B------:R-:W1:Y:S01]  /*1d30*/  S2R R0, SR_CgaCtaId ;  /* 0x0000000000007919 */ /* 0x000e620000008800 */
[----:B------:R-:W-:-:S04]  /*1d40*/  MOV R2, 0x400 ;  /* 0x0000040000027802 */ /* 0x000fc80000000f00 */
[----:B-1----:R-:W-:Y:S02]  /*1d50*/  LEA R0, R0, R2, 0x18 ;  /* 0x0000000200007211 */ /* 0x002fe400078ec0ff */
[----:B------:R-:W-:-:S03]  /*1d60*/  SHF.L.U32 R2, R8, 0x1f, RZ ;  /* 0x0000001f08027819 */ /* 0x000fc600000006ff */
[----:B------:R-:W-:-:S04]  /*1d70*/  IMAD R0, R9, 0x8, R0 ;  /* 0x0000000809007824 */ /* 0x000fc800078e0200 */
[----:B------:R-:W1:Y:S02]  /*1d80*/  SYNCS.PHASECHK.TRANS64.TRYWAIT P0, [R0+URZ+0xe0], R2 ;  /* 0x0000e002000075a7 */ /* 0x000e6400080011ff */
[----:B-1----:R-:W-:Y:S05]  /*1d90*/  @!P0 BRA `(.L_x_24) ;  /* 0x0000007400988947 */ /* 0x002fea0003800000 */
.L_x_151:
[----:B------:R-:W-:Y:S01]  /*1da0*/  VIADD R9, R9, 0x1 ;  /* 0x0000000109097836 */ /* 0x000fe20000000000 */
[----:B------:R1:W-:Y:S04]  /*1db0*/  SYNCS.ARRIVE.TRANS64.A1T0 RZ, [R0+URZ+0xd0], RZ ;  /* 0x0000d0ff00ff79a7 */ /* 0x0003e800081000ff */
[----:B------:R-:W-:-:S04]  /*1dc0*/  ISETP.NE.AND P0, PT, R9, 0x2, PT ;  /* 0x000000020900780c */ /* 0x000fc80003f05270 */
[----:B------:R-:W-:Y:S02]  /*1dd0*/  SEL R9, R9, RZ, P0 ;  /* 0x000000ff09097207 */ /* 0x000fe40000000000 */
[----:B-1----:R-:W-:-:S04]  /*1de0*/  SEL R0, RZ, 0x1, P0 ;  /* 0x00000001ff007807 */ /* 0x002fc80000000000 */
[----:B------:R-:W-:-:S07]  /*1df0*/  LOP3.LUT R8, R8, R0, RZ, 0x3c, !PT ;  /* 0x0000000008087212 */ /* 0x000fce00078e3cff */
.L_x_23:
[----:B------:R-:W-:Y:S01]  /*1e00*/  R2UR UR4, R59 ;  /* 0x000000003b0472ca */ /* 0x000fe200000e0000 */
[----:B------:R-:W-:Y:S01]  /*1e10*/  UMOV UR22, 0x400 ;  /* 0x0000040000167882 */ /* 0x000fe20000000000 */
[----:B------:R-:W-:Y:S01]  /*1e20*/  SHF.L.U32 R0, R12, 0x1f, RZ ;  /* 0x0000001f0c007819 */ /* 0x000fe200000006ff */
[----:B------:R-:W-:Y:S02]  /*1e30*/  UISETP.GE.U32.AND UP0, UPT, UR72, 0xff, UPT ;  /* 0x000000ff4800788c */ /* 0x000fe4000bf06070 */
[----:B------:R-:W-:Y:S01]  /*1e40*/  ULEA UR27, UR20, UR71, 0x6 ;  /* 0x00000047141b7291 */ /* 0x000fe2000f8e30ff */
[----:B------:R-:W-:-:S07]  /*1e50*/  UMOV UR21, URZ ;  /* 0x000000ff00157c82 */ /* 0x000fce0008000000 */
[----:B------:R-:W-:-:S04]  /*1e60*/  ULEA UR22, UR4, UR22, 0x18 ;  /* 0x0000001604167291 */ /* 0x000fc8000f8ec0ff */
[----:B------:R-:W-:-:S09]  /*1e70*/  ULEA UR4, UR29, UR22, 0x3 ;  /* 0x000000161d047291 */ /* 0x000fd2000f8e18ff */
[----:B------:R1:W2:Y:S01]  /*1e80*/  SYNCS.PHASECHK.TRANS64.TRYWAIT P1, [UR4+0x10], R0 ;  /* 0x00001000ff0075a7 */ /* 0x0002a20008021104 */
[----:B------:R-:W-:-:S04]  /*1e90*/  ULEA.HI UR4, UR16, UR16, URZ, 0x1 ;  /* 0x0000001010047291 */ /* 0x000fc8000f8f08ff */
[----:B------:R-:W-:-:S04]  /*1ea0*/  USHF.L.U32 UR4, UR4, 0x7, URZ ;  /* 0x0000000704047899 */ /* 0x000fc800080006ff */
[----:B------:R-:W-:-:S04]  /*1eb0*/  ULOP3.LUT UR59, UR4, 0xffffff00, URZ, 0xc0, !UPT ;  /* 0xffffff00043b7892 */ /* 0x000fc8000f8ec0ff */
[----:B------:R-:W-:Y:S01]  /*1ec0*/  UIADD3 UR59, UPT, UPT, UR69, UR59, URZ ;  /* 0x0000003b453b7290 */ /* 0x000fe2000fffe0ff */
[----:B------:R-:W-:Y:S11]  /*1ed0*/  BRA.U !UP0, `(.L_x_25) ;  /* 0x00000005086c7547 */ /* 0x000ff6000b800000 */
[----:B------:R-:W-:Y:S01]  /*1ee0*/  UMOV UR23, UR68 ;  /* 0x0000004400177c82 */ /* 0x000fe20008000000 */
[----:B------:R-:W-:Y:S01]  /*1ef0*/  UMOV UR13, UR29 ;  /* 0x0000001d000d7c82 */ /* 0x000fe20008000000 */
[----:B------:R-:W-:-:S05]  /*1f00*/  UMOV UR42, 0x40 ;  /* 0x00000040002a7882 */ /* 0x000fca0000000000 */
.L_x_33:
[----:B------:R-:W-:Y:S01]  /*1f10*/  ULEA UR6, UR13, UR22, 0x3 ;  /* 0x000000160d067291 */ /* 0x000fe2000f8e18ff */
[----:B--2---:R-:W-:Y:S01]  /*1f20*/  @P4 MOV R2, 0x28000 ;  /* 0x0002800000024802 */ /* 0x004fe20000000f00 */
[----:B--23--:R-:W-:Y:S10]  /*1f30*/  @P1 BRA `(.L_x_26) ;  /* 0x00000000000c1947 */ /* 0x00cff40003800000 */
[----:B------:R-:W-:-:S04]  /*1f40*/  SHF.L.U32 R3, R12, 0x1f, RZ ;  /* 0x0000001f0c037819 */ /* 0x000fc800000006ff */
[----:B------:R-:W2:Y:S02]  /*1f50*/  SYNCS.PHASECHK.TRANS64.TRYWAIT P0, [UR6+0x10], R3 ;  /* 0x00001003ff0075a7 */ /* 0x000ea40008001106 */
[----:B--2---:R-:W-:Y:S05]  /*1f60*/  @!P0 BRA `(.L_x_27) ;  /* 0x0000007400388947 */ /* 0x004fea0003800000 */
.L_x_26:
[----:B------:R2:W-:Y:S01]  /*1f70*/  @P4 SYNCS.ARRIVE.TRANS64 RZ, [UR6], R2 ;  /* 0x00000002ffff49a7 */ /* 0x0005e20008000006 */
[----:B------:R-:W-:Y:S02]  /*1f80*/  ULOP3.LUT UR4, UR45, 0x2, URZ, 0xfc, !UPT ;  /* 0x000000022d047892 */ /* 0x000fe4000f8efcff */
[----:B------:R-:W-:Y:S02]  /*1f90*/  UIADD3 UR23, UPT, UPT, UR23, 0x1, URZ ;  /* 0x0000000117177890 */ /* 0x000fe4000fffe0ff */
[----:B------:R-:W-:Y:S02]  /*1fa0*/  UISETP.NE.AND UP0, UPT, UR4, 0x2, UPT ;  /* 0x000000020400788c */ /* 0x000fe4000bf05270 */
[----:B------:R-:W-:-:S07]  /*1fb0*/  UISETP.NE.AND UP2, UPT, UR23, 0x1, UPT ;  /* 0x000000011700788c */ /* 0x000fce000bf45270 */
[----:B------:R-:W-:Y:S05]  /*1fc0*/  BRA.U UP0, `(.L_x_28) ;  /* 0x0000000100047547 */ /* 0x000fea000b800000 */
[----:B------:R-:W-:Y:S05]  /*1fd0*/  BPT.TRAP 0x1 ;  /* 0x000000040000795c */ /* 0x000fea0000300000 */
.L_x_28:
[----:B------:R-:W-:Y:S04]  /*1fe0*/  BSSY.RECONVERGENT B0, `(.L_x_29) ;  /* 0x0000003000007945 */ /* 0x000fe80003800200 */
[----:B------:R-:W-:Y:S05]  /*1ff0*/  @!P3 BRA `(.L_x_30) ;  /* 0x000000000004b947 */ /* 0x000fea0003800000 */
[----:B------:R-:W-:Y:S05]  /*2000*/  BPT.TRAP 0x1 ;  /* 0x000000040000795c */ /* 0x000fea0000300000 */
.L_x_30:
[----:B------:R-:W-:Y:S05]  /*2010*/  BSYNC.RECONVERGENT B0 ;  /* 0x0000000000007941 */ /* 0x000fea0003800200 */
.L_x_29:
[----:B------:R-:W-:Y:S01]  /*2020*/  UIADD3 UR4, UPT, UPT, UR13, 0x1, URZ ;  /* 0x000000010d047890 */ /* 0x000fe2000fffe0ff */
[----:B------:R-:W-:Y:S01]  /*2030*/  BSSY.RECONVERGENT B0, `(.L_x_31) ;  /* 0x0000041000007945 */ /* 0x000fe20003800200 */
[----:B------:R-:W-:Y:S02]  /*2040*/  ELECT P0, URZ, PT ;  /* 0x0000000000ff782f */ /* 0x000fe40003800000 */
[----:B------:R-:W-:-:S04]  /*2050*/  UISETP.NE.AND UP0, UPT, UR4, 0x2, UPT ;  /* 0x000000020400788c */ /* 0x000fc8000bf05270 */
[----:B------:R-:W-:Y:S02]  /*2060*/  USEL UR5, URZ, 0x1, UP0 ;  /* 0x00000001ff057887 */ /* 0x000fe40008000000 */
[----:B------:R-:W-:-:S04]  /*2070*/  USEL UR29, UR4, URZ, UP0 ;  /* 0x000000ff041d7287 */ /* 0x000fc80008000000 */
[----:B------:R-:W-:Y:S01]  /*2080*/  ULEA UR4, UR29, UR22, 0x3 ;  /* 0x000000161d047291 */ /* 0x000fe2000f8e18ff */
[----:B------:R-:W-:-:S04]  /*2090*/  LOP3.LUT R12, R12, UR5, RZ, 0x3c, !PT ;  /* 0x000000050c0c7c12 */ /* 0x000fc8000f8e3cff */
[----:B-1----:R-:W-:-:S04]  /*20a0*/  SHF.L.U32 R0, R12, 0x1f, RZ ;  /* 0x0000001f0c007819 */ /* 0x002fc800000006ff */
[----:B------:R1:W3:Y:S01]  /*20b0*/  SYNCS.PHASECHK.TRANS64.TRYWAIT P1, [UR4+0x10], R0 ;  /* 0x00001000ff0075a7 */ /* 0x0002e20008021104 */
[----:B------:R-:W-:Y:S05]  /*20c0*/  @!P0 BRA `(.L_x_32) ;  /* 0x0000000000dc8947 */ /* 0x000fea0003800000 */
[----:B------:R-:W-:Y:S02]  /*20d0*/  USHF.L.U32 UR7, UR13, 0xe, URZ ;  /* 0x0000000e0d077899 */ /* 0x000fe400080006ff */
[----:B------:R-:W-:Y:S02]  /*20e0*/  UIADD3 UR4, UP1, UPT, UR54, 0x80, URZ ;  /* 0x0000008036047890 */ /* 0x000fe4000ff3e0ff */
[----:B------:R-:W-:Y:S02]  /*20f0*/  ULOP3.LUT UR32, UR7, 0xc00, UR38, 0xf8, !UPT ;  /* 0x00000c0007207892 */ /* 0x000fe4000f8ef826 */
[----:B------:R-:W-:Y:S02]  /*2100*/  ULEA UR7, UR53, UR7, 0x2 ;  /* 0x0000000735077291 */ /* 0x000fe4000f8e10ff */
[----:B------:R-:W-:Y:S02]  /*2110*/  ULEA UR32, UR32, UR22, 0x2 ;  /* 0x0000001620207291 */ /* 0x000fe4000f8e10ff */
[----:B------:R-:W-:-:S02]  /*2120*/  UIADD3 UR14, UP0, UPT, UR54, 0x180, URZ ;  /* 0x00000180360e7890 */ /* 0x000fc4000ff1e0ff */
[----:B------:R-:W-:Y:S02]  /*2130*/  UIADD3 UR58, UPT, UPT, UR42, -0x40, URZ ;  /* 0xffffffc02a3a7890 */ /* 0x000fe4000fffe0ff */
[----:B------:R-:W-:Y:S02]  /*2140*/  ULOP3.LUT UR57, UR6, 0xfefffff8, URZ, 0xc0, !UPT ;  /* 0xfefffff806397892 */ /* 0x000fe4000f8ec0ff */
[----:B------:R-:W-:Y:S02]  /*2150*/  UIADD3.X UR5, UPT, UPT, URZ, UR55, URZ, UP1, !UPT ;  /* 0x00000037ff057290 */ /* 0x000fe40008ffe4ff */
[----:B------:R-:W-:Y:S02]  /*2160*/  UIADD3 UR7, UPT, UPT, UR22, UR7, URZ ;  /* 0x0000000716077290 */ /* 0x000fe4000fffe0ff */
[----:B------:R-:W-:Y:S02]  /*2170*/  UIADD3 UR56, UPT, UPT, UR32, 0x8400, URZ ;  /* 0x0000840020387890 */ /* 0x000fe4000fffe0ff */
[----:B------:R-:W-:-:S02]  /*2180*/  UPRMT UR17, URZ, 0x5410, UR31 ;  /* 0x00005410ff117896 */ /* 0x000fc4000800001f */
[----:B------:R-:W-:Y:S02]  /*2190*/  UIADD3 UR50, UPT, UPT, UR42, -0x20, URZ ;  /* 0xffffffe02a327890 */ /* 0x000fe4000fffe0ff */
[----:B------:R-:W-:Y:S02]  /*21a0*/  UIADD3 UR48, UPT, UPT, UR32, 0xc400, URZ ;  /* 0x0000c40020307890 */ /* 0x000fe4000fffe0ff */
[----:B------:R-:W-:Y:S02]  /*21b0*/  UIADD3 UR40, UPT, UPT, UR32, 0x10400, URZ ;  /* 0x0001040020287890 */ /* 0x000fe4000fffe0ff */
[----:B------:R-:W-:Y:S02]  /*21c0*/  UIADD3 UR34, UPT, UPT, UR42, 0x20, URZ ;  /* 0x000000202a227890 */ /* 0x000fe4000fffe0ff */
[----:B------:R-:W-:Y:S02]  /*21d0*/  UIADD3 UR32, UPT, UPT, UR32, 0x14400, URZ ;  /* 0x0001440020207890 */ /* 0x000fe4000fffe0ff */
[----:B------:R-:W-:-:S02]  /*21e0*/  UIADD3.X UR15, UPT, UPT, URZ, UR55, URZ, UP0, !UPT ;  /* 0x00000037ff0f7290 */ /* 0x000fc400087fe4ff */
[----:B------:R-:W-:Y:S02]  /*21f0*/  UPRMT UR21, URZ, 0x5410, UR30 ;  /* 0x00005410ff157896 */ /* 0x000fe4000800001e */
[----:B------:R-:W-:Y:S02]  /*2200*/  UIADD3 UR24, UPT, UPT, UR7, 0x28400, URZ ;  /* 0x0002840007187890 */ /* 0x000fe4000fffe0ff */
[----:B------:R-:W-:Y:S01]  /*2210*/  UIADD3 UR8, UPT, UPT, UR7, 0x29400, URZ ;  /* 0x0002940007087890 */ /* 0x000fe2000fffe0ff */
[----:B------:R-:W-:Y:S01]  /*2220*/  UMOV UR46, 0x0 ;  /* 0x00000000002e7882 */ /* 0x000fe20000000000 */
[----:B------:R-:W-:Y:S01]  /*2230*/  UMOV UR47, 0x10000000 ;  /* 0x10000000002f7882 */ /* 0x000fe20000000000 */
[----:B------:R-:W-:Y:S01]  /*2240*/  UMOV UR51, UR59 ;  /* 0x0000003b00337c82 */ /* 0x000fe20008000000 */
[----:B------:R-:W-:Y:S01]  /*2250*/  UMOV UR52, UR60 ;  /* 0x0000003c00347c82 */ /* 0x000fe20008000000 */
[----:B------:R-:W-:Y:S01]  /*2260*/  UMOV UR49, UR57 ;  /* 0x0000003900317c82 */ /* 0x000fe20008000000 */
[----:B------:R-:W-:Y:S01]  /*2270*/  UMOV UR43, UR59 ;  /* 0x0000003b002b7c82 */ /* 0x000fe20008000000 */
[----:B------:R-:W-:Y:S01]  /*2280*/  UMOV UR44, UR60 ;  /* 0x0000003c002c7c82 */ /* 0x000fe20008000000 */
[----:B------:R-:W-:Y:S01]  /*2290*/  UMOV UR41, UR57 ;  /* 0x0000003900297c82 */ /* 0x000fe20008000000 */
[----:B------:R-:W-:Y:S01]  /*22a0*/  UTMALDG.3D.MULTICAST.2CTA [UR56], [UR4], UR17, desc[UR46] ;  /* 0x00002e38040073b4 */ /* 0x000fe20008211811 */
[----:B------:R-:W-:Y:S01]  /*22b0*/  UMOV UR35, UR59 ;  /* 0x0000003b00237c82 */ /* 0x000fe20008000000 */
        /* <DEDUP_REMOVED lines=10> */
[----:B------:R-:W-:Y:S01]  /*2360*/  UIADD3 UR16, UPT, UPT, UR7, 0x2a400, URZ ;  /* 0x0002a40007107890 */ /* 0x000fe2000fffe0ff */
[----:B------:R-:W-:Y:S01]  /*2370*/  UMOV UR18, UR42 ;  /* 0x0000002a00127c82 */ /* 0x000fe20008000000 */
[----:B------:R-:W-:Y:S01]  /*2380*/  UMOV UR19, UR27 ;  /* 0x0000001b00137c82 */ /* 0x000fe20008000000 */
[----:B------:R-:W-:Y:S01]  /*2390*/  UTMALDG.3D.MULTICAST.2CTA [UR40], [UR4], UR17, desc[UR46] ;  /* 0x00002e28040073b4 */ /* 0x000fe20008211811 */
[----:B------:R-:W-:Y:S01]  /*23a0*/  UMOV UR20, UR60 ;  /* 0x0000003c00147c82 */ /* 0x000fe20008000000 */
[----:B------:R4:W-:Y:S01]  /*23b0*/  UTMALDG.3D.MULTICAST.2CTA [UR32], [UR4], UR17, desc[UR46] ;  /* 0x00002e20040073b4 */ /* 0x0009e20008211811 */
[----:B------:R-:W-:Y:S01]  /*23c0*/  UTMALDG.3D.MULTICAST.2CTA [UR24], [UR14], UR21, desc[UR46] ;  /* 0x00002e180e0073b4 */ /* 0x000fe20008211815 */
[----:B------:R2:W-:Y:S01]  /*23d0*/  UTMALDG.3D.MULTICAST.2CTA [UR8], [UR14], UR21, desc[UR46] ;  /* 0x00002e080e0073b4 */ /* 0x0005e20008211815 */
[----:B----4-:R-:W-:-:S02]  /*23e0*/  UMOV UR17, UR57 ;  /* 0x0000003900117c82 */ /* 0x010fc40008000000 */
[----:B------:R4:W-:Y:S01]  /*23f0*/  UTMALDG.3D.MULTICAST.2CTA [UR16], [UR14], UR21, desc[UR46] ;  /* 0x00002e100e0073b4 */ /* 0x0009e20008211815 */
[----:B--2---:R-:W-:Y:S01]  /*2400*/  UIADD3 UR8, UPT, UPT, UR7, 0x2b400, URZ ;  /* 0x0002b40007087890 */ /* 0x004fe2000fffe0ff */
[----:B------:R-:W-:-:S08]  /*2410*/  UMOV UR10, UR34 ;  /* 0x00000022000a7c82 */ /* 0x000fd00008000000 */
[----:B------:R4:W-:Y:S02]  /*2420*/  UTMALDG.3D.MULTICAST.2CTA [UR8], [UR14], UR21, desc[UR46] ;  /* 0x00002e080e0073b4 */ /* 0x0009e40008211815 */
[----:B----4-:R-:W-:Y:S01]  /*2430*/  NOP ;  /* 0x0000000000007918 */ /* 0x010fe20000000000 */
.L_x_32:
[----:B------:R-:W-:Y:S05]  /*2440*/  BSYNC.RECONVERGENT B0 ;  /* 0x0000000000007941 */ /* 0x000fea0003800200 */
.L_x_31:
[----:B------:R-:W-:Y:S01]  /*2450*/  UIADD3 UR42, UPT, UPT, UR42, 0x80, URZ ;  /* 0x000000802a2a7890 */ /* 0x000fe2000fffe0ff */
[----:B------:R-:W-:Y:S01]  /*2460*/  UMOV UR13, UR29 ;  /* 0x0000001d000d7c82 */ /* 0x000fe20008000000 */
[----:B------:R-:W-:Y:S01]  /*2470*/  UMOV UR21, UR61 ;  /* 0x0000003d00157c82 */ /* 0x000fe20008000000 */
[----:B------:R-:W-:Y:S09]  /*2480*/  BRA.U UP2, `(.L_x_33) ;  /* 0xfffffff902a07547 */ /* 0x000ff2000b83ffff */
.L_x_25:
[----:B------:R-:W-:Y:S01]  /*2490*/  ULEA UR4, UR29, UR22, 0x3 ;  /* 0x000000161d047291 */ /* 0x000fe2000f8e18ff */
[----:B-1----:R-:W-:Y:S01]  /*24a0*/  SHF.L.U32 R0, R12, 0x1f, RZ ;  /* 0x0000001f0c007819 */ /* 0x002fe200000006ff */
[----:B------:R-:W-:Y:S01]  /*24b0*/  @!P2 SYNCS.ARRIVE.TRANS64.A1T0 RZ, [UR22+0x68], RZ ;  /* 0x000068ffffffa9a7 */ /* 0x000fe20008100016 */
[----:B------:R-:W-:-:S06]  /*24c0*/  UISETP.GT.AND UP0, UPT, UR67, UR66, UPT ;  /* 0x000000424300728c */ /* 0x000fcc000bf04270 */
[----:B--23--:R1:W2:Y:S03]  /*24d0*/  SYNCS.PHASECHK.TRANS64.TRYWAIT P1, [UR4+0x10], R0 ;  /* 0x00001000ff0075a7 */ /* 0x00c2a60008021104 */
[----:B------:R-:W-:Y:S05]  /*24e0*/  BRA.U !UP0, `(.L_x_34) ;  /* 0x0000000508647547 */ /* 0x000fea000b800000 */
[----:B------:R-:W-:Y:S01]  /*24f0*/  UIADD3 UR37, UPT, UPT, UR70, UR21, URZ ;  /* 0x0000001546257290 */ /* 0x000fe2000fffe0ff */
[----:B------:R-:W-:-:S11]  /*2500*/  UMOV UR13, UR29 ;  /* 0x0000001d000d7c82 */ /* 0x000fd60008000000 */
.L_x_42:
[----:B------:R-:W-:Y:S01]  /*2510*/  ULEA UR6, UR13, UR22, 0x3 ;  /* 0x000000160d067291 */ /* 0x000fe2000f8e18ff */
[----:B--2---:R-:W-:Y:S01]  /*2520*/  @P4 MOV R2, 0x28000 ;  /* 0x0002800000024802 */ /* 0x004fe20000000f00 */
[----:B--23--:R-:W-:Y:S10]  /*2530*/  @P1 BRA `(.L_x_35) ;  /* 0x00000000000c1947 */ /* 0x00cff40003800000 */
[----:B------:R-:W-:-:S04]  /*2540*/  SHF.L.U32 R3, R12, 0x1f, RZ ;  /* 0x0000001f0c037819 */ /* 0x000fc800000006ff */
[----:B------:R-:W2:Y:S02]  /*2550*/  SYNCS.PHASECHK.TRANS64.TRYWAIT P0, [UR6+0x10], R3 ;  /* 0x00001003ff0075a7 */ /* 0x000ea40008001106 */
[----:B--2---:R-:W-:Y:S05]  /*2560*/  @!P0 BRA `(.L_x_36) ;  /* 0x0000006c00d08947 */ /* 0x004fea0003800000 */
.L_x_35:
[----:B------:R2:W-:Y:S01]  /*2570*/  @P4 SYNCS.ARRIVE.TRANS64 RZ, [UR6], R2 ;  /* 0x00000002ffff49a7 */ /* 0x0005e20008000006 */
[----:B------:R-:W-:-:S04]  /*2580*/  ULOP3.LUT UR4, UR45, 0x2, URZ, 0xfc, !UPT ;  /* 0x000000022d047892 */ /* 0x000fc8000f8efcff */
[----:B------:R-:W-:-:S09]  /*2590*/  UISETP.NE.AND UP0, UPT, UR4, 0x2, UPT ;  /* 0x000000020400788c */ /* 0x000fd2000bf05270 */
[----:B------:R-:W-:Y:S05]  /*25a0*/  BRA.U UP0, `(.L_x_37) ;  /* 0x0000000100047547 */ /* 0x000fea000b800000 */
[----:B------:R-:W-:Y:S05]  /*25b0*/  BPT.TRAP 0x1 ;  /* 0x000000040000795c */ /* 0x000fea0000300000 */
.L_x_37:
[----:B------:R-:W-:Y:S04]  /*25c0*/  BSSY.RECONVERGENT B0, `(.L_x_38) ;  /* 0x0000003000007945 */ /* 0x000fe80003800200 */
[----:B------:R-:W-:Y:S05]  /*25d0*/  @!P3 BRA `(.L_x_39) ;  /* 0x000000000004b947 */ /* 0x000fea0003800000 */
[----:B------:R-:W-:Y:S05]  /*25e0*/  BPT.TRAP 0x1 ;  /* 0x000000040000795c */ /* 0x000fea0000300000 */
.L_x_39:
[----:B------:R-:W-:Y:S05]  /*25f0*/  BSYNC.RECONVERGENT B0 ;  /* 0x0000000000007941 */ /* 0x000fea0003800200 */
.L_x_38:
        /* <DEDUP_REMOVED lines=16> */
[----:B------:R-:W-:-:S02]  /*2700*/  USHF.L.U32 UR58, UR21, 0x7, URZ ;  /* 0x00000007153a7899 */ /* 0x000fc400080006ff */
[----:B------:R-:W-:Y:S02]  /*2710*/  UIADD3 UR14, UP0, UPT, UR54, 0x180, URZ ;  /* 0x00000180360e7890 */ /* 0x000fe4000ff1e0ff */
[----:B------:R-:W-:Y:S02]  /*2720*/  ULOP3.LUT UR57, UR6, 0xfefffff8, URZ, 0xc0, !UPT ;  /* 0xfefffff806397892 */ /* 0x000fe4000f8ec0ff */
[----:B------:R-:W-:Y:S02]  /*2730*/  UIADD3.X UR5, UPT, UPT, URZ, UR55, URZ, UP1, !UPT ;  /* 0x00000037ff057290 */ /* 0x000fe40008ffe4ff */
[----:B------:R-:W-:Y:S02]  /*2740*/  UIADD3 UR7, UPT, UPT, UR22, UR7, URZ ;  /* 0x0000000716077290 */ /* 0x000fe4000fffe0ff */
[----:B------:R-:W-:Y:S02]  /*2750*/  UIADD3 UR56, UPT, UPT, UR32, 0x8400, URZ ;  /* 0x0000840020387890 */ /* 0x000fe4000fffe0ff */
[----:B------:R-:W-:-:S02]  /*2760*/  UPRMT UR16, URZ, 0x5410, UR31 ;  /* 0x00005410ff107896 */ /* 0x000fc4000800001f */
[----:B------:R-:W-:Y:S02]  /*2770*/  UIADD3 UR50, UPT, UPT, UR58, 0x20, URZ ;  /* 0x000000203a327890 */ /* 0x000fe4000fffe0ff */
[----:B------:R-:W-:Y:S02]  /*2780*/  UIADD3 UR48, UPT, UPT, UR32, 0xc400, URZ ;  /* 0x0000c40020307890 */ /* 0x000fe4000fffe0ff */
[----:B------:R-:W-:Y:S02]  /*2790*/  UIADD3 UR42, UPT, UPT, UR58, 0x40, URZ ;  /* 0x000000403a2a7890 */ /* 0x000fe4000fffe0ff */
[----:B------:R-:W-:Y:S02]  /*27a0*/  UIADD3 UR40, UPT, UPT, UR32, 0x10400, URZ ;  /* 0x0001040020287890 */ /* 0x000fe4000fffe0ff */
[----:B------:R-:W-:Y:S02]  /*27b0*/  UIADD3 UR34, UPT, UPT, UR58, 0x60, URZ ;  /* 0x000000603a227890 */ /* 0x000fe4000fffe0ff */
[----:B------:R-:W-:-:S02]  /*27c0*/  UIADD3 UR32, UPT, UPT, UR32, 0x14400, URZ ;  /* 0x0001440020207890 */ /* 0x000fc4000fffe0ff */
[----:B------:R-:W-:Y:S02]  /*27d0*/  UIADD3.X UR15, UPT, UPT, URZ, UR55, URZ, UP0, !UPT ;  /* 0x00000037ff0f7290 */ /* 0x000fe400087fe4ff */
        /* <DEDUP_REMOVED lines=28> */
[----:B------:R4:W-:Y:S01]  /*29a0*/  UTMALDG.3D.MULTICAST.2CTA [UR32], [UR4], UR16, desc[UR46] ;  /* 0x00002e20040073b4 */ /* 0x0009e20008211810 */
[----:B------:R-:W-:Y:S01]  /*29b0*/  UTMALDG.3D.MULTICAST.2CTA [UR24], [UR14], UR23, desc[UR46] ;  /* 0x00002e180e0073b4 */ /* 0x000fe20008211817 */
[----:B------:R2:W-:Y:S01]  /*29c0*/  UTMALDG.3D.MULTICAST.2CTA [UR8], [UR14], UR23, desc[UR46] ;  /* 0x00002e080e0073b4 */ /* 0x0005e20008211817 */
[----:B----4-:R-:W-:-:S09]  /*29d0*/  UIADD3 UR16, UPT, UPT, UR7, 0x2a400, URZ ;  /* 0x0002a40007107890 */ /* 0x010fd2000fffe0ff */
[----:B------:R4:W-:Y:S01]  /*29e0*/  UTMALDG.3D.MULTICAST.2CTA [UR16], [UR14], UR23, desc[UR46] ;  /* 0x00002e100e0073b4 */ /* 0x0009e20008211817 */
[----:B--2---:R-:W-:Y:S01]  /*29f0*/  UIADD3 UR8, UPT, UPT, UR7, 0x2b400, URZ ;  /* 0x0002b40007087890 */ /* 0x004fe2000fffe0ff */
[----:B------:R-:W-:-:S08]  /*2a00*/  UMOV UR10, UR34 ;  /* 0x00000022000a7c82 */ /* 0x000fd00008000000 */
[----:B------:R4:W-:Y:S02]  /*2a10*/  UTMALDG.3D.MULTICAST.2CTA [UR8], [UR14], UR23, desc[UR46] ;  /* 0x00002e080e0073b4 */ /* 0x0009e40008211817 */
[----:B----4-:R-:W-:Y:S01]  /*2a20*/  NOP ;  /* 0x0000000000007918 */ /* 0x010fe20000000000 */
.L_x_41:
[----:B------:R-:W-:Y:S05]  /*2a30*/  BSYNC.RECONVERGENT B0 ;  /* 0x0000000000007941 */ /* 0x000fea0003800200 */
.L_x_40:
[----:B------:R-:W-:Y:S01]  /*2a40*/  UIADD3 UR21, UPT, UPT, UR21, 0x1, URZ ;  /* 0x0000000115157890 */ /* 0x000fe2000fffe0ff */
[----:B------:R-:W-:-:S03]  /*2a50*/  UMOV UR13, UR29 ;  /* 0x0000001d000d7c82 */ /* 0x000fc60008000000 */
[----:B------:R-:W-:-:S09]  /*2a60*/  UISETP.NE.AND UP0, UPT, UR21, UR37, UPT ;  /* 0x000000251500728c */ /* 0x000fd2000bf05270 */
[----:B------:R-:W-:Y:S05]  /*2a70*/  BRA.U UP0, `(.L_x_42) ;  /* 0xfffffff900a47547 */ /* 0x000fea000b83ffff */
.L_x_34:
[C---:B------:R-:W-:Y:S01]  /*2a80*/  LEA R3, R11.reuse, UR22, 0x3 ;  /* 0x000000160b037c11 */ /* 0x040fe2000f8e18ff */
[----:B------:R-:W-:Y:S01]  /*2a90*/  NOP ;  /* 0x0000000000007918 */ /* 0x000fe20000000000 */
[----:B-1----:R-:W-:Y:S02]  /*2aa0*/  SHF.L.U32 R0, R10, 0x1f, RZ ;  /* 0x0000001f0a007819 */ /* 0x002fe400000006ff */
[----:B------:R-:W-:Y:S02]  /*2ab0*/  LEA R4, R11, UR22, 0x4 ;  /* 0x000000160b047c11 */ /* 0x000fe4000f8e20ff */
[----:B------:R-:W1:Y:S02]  /*2ac0*/  SYNCS.PHASECHK.TRANS64.TRYWAIT P0, [R3+URZ+0x70], R0 ;  /* 0x00007000030075a7 */ /* 0x000e6400080011ff */
[----:B-1----:R-:W-:Y:S05]  /*2ad0*/  @!P0 BRA `(.L_x_43) ;  /* 0x00000068008c8947 */ /* 0x002fea0003800000 */
.L_x_154:
[----:B------:R-:W4:Y:S01]  /*2ae0*/  LDS.128 R4, [R4+0x100] ;  /* 0x0001000004047984 */ /* 0x000f220000000c00 */
[----:B------:R-:W-:Y:S01]  /*2af0*/  UISETP.GE.AND UP0, UPT, UR39, 0x1, UPT ;  /* 0x000000012700788c */ /* 0x000fe2000bf06270 */
[----:B------:R-:W-:Y:S01]  /*2b00*/  @!PT LDS RZ, [RZ] ;  /* 0x00000000fffff984 */ /* 0x000fe20000000800 */
[----:B------:R-:W-:Y:S01]  /*2b10*/  @!PT LDS RZ, [RZ] ;  /* 0x00000000fffff984 */ /* 0x000fe20000000800 */
[----:B------:R-:W-:Y:S01]  /*2b20*/  @!PT LDS RZ, [RZ] ;  /* 0x00000000fffff984 */ /* 0x000fe20000000800 */
[----:B------:R-:W-:Y:S01]  /*2b30*/  @!PT LDS RZ, [RZ] ;  /* 0x00000000fffff984 */ /* 0x000fe20000000800 */
[----:B------:R1:W-:Y:S06]  /*2b40*/  MEMBAR.ALL.CTA ;  /* 0x0000000000007992 */ /* 0x0003ec0000008000 */
[----:B-1----:R-:W1:Y:S01]  /*2b50*/  FENCE.VIEW.ASYNC.S ;  /* 0x00000000000073c6 */ /* 0x002e620000000000 */
[----:B----4-:R-:W-:-:S13]  /*2b60*/  LOP3.LUT P0, RZ, R6, 0x1, RZ, 0xc0, !PT ;  /* 0x0000000106ff7812 */ /* 0x010fda000780c0ff */
[----:B-1----:R-:W-:Y:S01]  /*2b70*/  VOTEU.ANY UP1, P0 ;  /* 0x0000000000ff7886 */ /* 0x002fe20000020100 */
[----:B------:R-:W-:-:S13]  /*2b80*/  PLOP3.LUT P0, PT, PT, PT, UP1, 0x80, 0x8 ;  /* 0x000000000008781c */ /* 0x000fda0003f0f018 */
[----:B------:R-:W-:Y:S02]  /*2b90*/  @P0 LOP3.LUT R0, R5, 0xffff, RZ, 0xc0, !PT ;  /* 0x0000ffff05000812 */ /* 0x000fe400078ec0ff */
[----:B--2---:R-:W-:Y:S02]  /*2ba0*/  @P0 MOV R2, R4 ;  /* 0x0000000400020202 */ /* 0x004fe40000000f00 */
[----:B------:R-:W-:Y:S01]  /*2bb0*/  @P0 R2UR UR5, R0 ;  /* 0x00000000000502ca */ /* 0x000fe200000e0000 */
[----:B------:R-:W-:Y:S01]  /*2bc0*/  VIADD R0, R3, 0x80 ;  /* 0x0000008003007836 */ /* 0x000fe20000000000 */
[----:B------:R-:W-:Y:S02]  /*2bd0*/  @P0 SHF.R.U32.HI R4, RZ, 0x10, R5 ;  /* 0x00000010ff040819 */ /* 0x000fe40000011605 */
[----:B------:R-:W-:Y:S02]  /*2be0*/  @P0 R2UR UR6, R2 ;  /* 0x00000000020602ca */ /* 0x000fe400000e0000 */
[----:B------:R-:W-:-:S02]  /*2bf0*/  PRMT R0, RZ, 0x654, R0 ;  /* 0x00000654ff007816 */ /* 0x000fc40000000000 */
[----:B------:R-:W-:Y:S02]  /*2c00*/  @P0 R2UR UR4, R4 ;  /* 0x00000000040402ca */ /* 0x000fe400000e0000 */
[----:B------:R1:W-:Y:S03]  /*2c10*/  SYNCS.ARRIVE.TRANS64.RED.A1T0 RZ, [R0+URZ], RZ ;  /* 0x000000ff00ff79a7 */ /* 0x0003e600081004ff */
[----:B------:R-:W-:-:S04]  /*2c20*/  @UP1 UMOV UR62, UR5 ;  /* 0x00000005003e1c82 */ /* 0x000fc80008000000 */
[----:B------:R-:W-:-:S04]  /*2c30*/  @UP1 UMOV UR63, UR6 ;  /* 0x00000006003f1c82 */ /* 0x000fc80008000000 */
[----:B------:R-:W-:Y:S01]  /*2c40*/  @UP1 UMOV UR60, UR4 ;  /* 0x00000004003c1c82 */ /* 0x000fe20008000000 */
[----:B------:R-:W-:Y:S05]  /*2c50*/  BRA.U !UP0, `(.L_x_44) ;  /* 0x0000000108d47547 */ /* 0x000fea000b800000 */
[----:B------:R-:W2:Y:S01]  /*2c60*/  LDCU.128 UR12, c[0x0][0xb10] ;  /* 0x00016200ff0c77ac */ /* 0x000ea20008000c00 */
[----:B------:R-:W4:Y:S01]  /*2c70*/  LDCU UR21, c[0x0][0xb20] ;  /* 0x00016400ff1577ac */ /* 0x000f220008000800 */
[----:B------:R-:W3:Y:S01]  /*2c80*/  LDCU UR20, c[0x0][0xb0c] ;  /* 0x00016180ff1477ac */ /* 0x000ee20008000800 */
[----:B------:R-:W1:Y:S01]  /*2c90*/  LDCU.64 UR8, c[0x0][0xb28] ;  /* 0x00016500ff0877ac */ /* 0x000e620008000a00 */
[----:B------:R-:W-:Y:S02]  /*2ca0*/  UISETP.NE.AND UP3, UPT, UR39, 0x1, UPT ;  /* 0x000000012700788c */ /* 0x000fe4000bf65270 */
[----:B--2---:R-:W-:Y:S02]  /*2cb0*/  UIMAD.WIDE.U32 UR6, UR64, UR15, URZ ;  /* 0x0000000f400672a5 */ /* 0x004fe4000f8e00ff */
[----:B------:R-:W-:Y:S02]  /*2cc0*/  UIMAD.WIDE.U32 UR4, UR65, UR12, URZ ;  /* 0x0000000c410472a5 */ /* 0x000fe4000f8e00ff */
[----:B------:R-:W-:-:S02]  /*2cd0*/  UISETP.NE.AND UP0, UPT, UR14, 0x1, UPT ;  /* 0x000000010e00788c */ /* 0x000fc4000bf05270 */
[----:B------:R-:W-:Y:S01]  /*2ce0*/  UIMAD.WIDE.U32 UR18, UR62, UR15, URZ ;  /* 0x0000000f3e1272a5 */ /* 0x000fe2000f8e00ff */
[----:B------:R-:W-:Y:S02]  /*2cf0*/  UMOV UR6, UR7 ;  /* 0x0000000700067c82 */ /* 0x000fe40008000000 */
[----:B------:R-:W-:Y:S01]  /*2d00*/  UMOV UR4, UR5 ;  /* 0x0000000500047c82 */ /* 0x000fe20008000000 */
[----:B----4-:R-:W-:Y:S02]  /*2d10*/  USHF.R.U32.HI UR6, URZ, UR21, UR6 ;  /* 0x00000015ff067299 */ /* 0x010fe40008011606 */
[----:B---3--:R-:W-:Y:S02]  /*2d20*/  UISETP.NE.AND UP2, UPT, UR20, 0x1, UPT ;  /* 0x000000011400788c */ /* 0x008fe4000bf45270 */
[----:B------:R-:W-:Y:S02]  /*2d30*/  USHF.R.U32.HI UR4, URZ, UR13, UR4 ;  /* 0x0000000dff047299 */ /* 0x000fe40008011604 */
[----:B------:R-:W-:-:S02]  /*2d40*/  USEL UR5, UR64, UR6, !UP0 ;  /* 0x0000000640057287 */ /* 0x000fc4000c000000 */
[----:B------:R-:W-:Y:S02]  /*2d50*/  USEL UR6, UR65, UR4, !UP2 ;  /* 0x0000000441067287 */ /* 0x000fe4000d000000 */
[----:B-1----:R-:W-:Y:S01]  /*2d60*/  UIMAD.WIDE.U32 UR10, UR5, UR8, URZ ;  /* 0x00000008050a72a5 */ /* 0x002fe2000f8e00ff */
[----:B------:R-:W-:Y:S01]  /*2d70*/  UMOV UR4, UR19 ;  /* 0x0000001300047c82 */ /* 0x000fe20008000000 */
[----:B------:R-:W-:Y:S02]  /*2d80*/  UIMAD.WIDE.U32 UR16, UR63, UR12, URZ ;  /* 0x0000000c3f1072a5 */ /* 0x000fe4000f8e00ff */
[----:B------:R-:W-:-:S03]  /*2d90*/  UIMAD.WIDE.U32 UR18, UR6, UR8, URZ ;  /* 0x00000008061272a5 */ /* 0x000fc6000f8e00ff */
[----:B------:R-:W-:Y:S01]  /*2da0*/  UMOV UR10, UR11 ;  /* 0x0000000b000a7c82 */ /* 0x000fe20008000000 */
[----:B------:R-:W-:Y:S02]  /*2db0*/  USHF.R.U32.HI UR4, URZ, UR21, UR4 ;  /* 0x00000015ff047299 */ /* 0x000fe40008011604 */
[----:B------:R-:W-:Y:S01]  /*2dc0*/  @UP3 USHF.R.U32.HI UR5, URZ, UR9, UR10 ;  /* 0x00000009ff053299 */ /* 0x000fe2000801160a */
[----:B------:R-:W-:Y:S01]  /*2dd0*/  UMOV UR16, UR17 ;  /* 0x0000001100107c82 */ /* 0x000fe20008000000 */
[----:B------:R-:W-:Y:S01]  /*2de0*/  UMOV UR18, UR19 ;  /* 0x0000001300127c82 */ /* 0x000fe20008000000 */
[----:B------:R-:W-:Y:S02]  /*2df0*/  USHF.R.U32.HI UR13, URZ, UR13, UR16 ;  /* 0x0000000dff0d7299 */ /* 0x000fe40008011610 */
[----:B------:R-:W-:Y:S02]  /*2e00*/  USEL UR4, UR62, UR4, !UP0 ;  /* 0x000000043e047287 */ /* 0x000fe4000c000000 */
[----:B------:R-:W-:-:S02]  /*2e10*/  @UP3 USHF.R.U32.HI UR6, URZ, UR9, UR18 ;  /* 0x00000009ff063299 */ /* 0x000fc40008011612 */
[----:B------:R-:W-:Y:S02]  /*2e20*/  UIMAD UR7, UR39, UR5, URZ ;  /* 0x00000005270772a4 */ /* 0x000fe4000f8e02ff */
[----:B------:R-:W-:Y:S02]  /*2e30*/  USEL UR5, UR63, UR13, !UP2 ;  /* 0x0000000d3f057287 */ /* 0x000fe4000d000000 */
[----:B------:R-:W-:Y:S02]  /*2e40*/  UIMAD UR10, UR39, UR6, URZ ;  /* 0x00000006270a72a4 */ /* 0x000fe4000f8e02ff */
[----:B------:R-:W-:Y:S02]  /*2e50*/  UISETP.GE.AND UP0, UPT, UR4, UR7, UPT ;  /* 0x000000070400728c */ /* 0x000fe4000bf06270 */
[----:B------:R-:W-:Y:S02]  /*2e60*/  UIMAD.WIDE.U32 UR12, UR4, UR8, URZ ;  /* 0x00000008040c72a5 */ /* 0x000fe4000f8e00ff */
[----:B------:R-:W-:-:S02]  /*2e70*/  UISETP.GE.OR UP0, UPT, UR5, UR10, UP0 ;  /* 0x0000000a0500728c */ /* 0x000fc40008706670 */
        /* <DEDUP_REMOVED lines=19> */
.L_x_44:
[----:B------:R-:W2:Y:S02]  /*2fb0*/  LDCU UR4, c[0x0][0xb30] ;  /* 0x00016600ff0477ac */ /* 0x000ea40008000800 */
[----:B--2---:R-:W-:-:S09]  /*2fc0*/  UISETP.NE.AND UP0, UPT, UR4, 0x1, UPT ;  /* 0x000000010400788c */ /* 0x004fd2000bf05270 */
[----:B------:R-:W-:Y:S05]  /*2fd0*/  BRA.U UP0, `(.L_x_45) ;  /* 0x0000000100447547 */ /* 0x000fea000b800000 */
[----:B------:R-:W2:Y:S01]  /*2fe0*/  LDCU.128 UR8, c[0x0][0xb10] ;  /* 0x00016200ff0877ac */ /* 0x000ea20008000c00 */
[----:B------:R-:W4:Y:S01]  /*2ff0*/  LDCU UR12, c[0x0][0xb0c] ;  /* 0x00016180ff0c77ac */ /* 0x000f220008000800 */
[----:B------:R-:W1:Y:S01]  /*3000*/  LDCU UR13, c[0x0][0xb20] ;  /* 0x00016400ff0d77ac */ /* 0x000e620008000800 */
[----:B--2---:R-:W-:Y:S02]  /*3010*/  UIMAD.WIDE.U32 UR6, UR63, UR8, URZ ;  /* 0x000000083f0672a5 */ /* 0x004fe4000f8e00ff */
[----:B------:R-:W-:Y:S02]  /*3020*/  UIMAD.WIDE.U32 UR4, UR62, UR11, URZ ;  /* 0x0000000b3e0472a5 */ /* 0x000fe4000f8e00ff */
[----:B----4-:R-:W-:Y:S02]  /*3030*/  UISETP.NE.AND UP2, UPT, UR12, 0x1, UPT ;  /* 0x000000010c00788c */ /* 0x010fe4000bf45270 */
[----:B------:R-:W-:Y:S01]  /*3040*/  UISETP.NE.AND UP0, UPT, UR10, 0x1, UPT ;  /* 0x000000010a00788c */ /* 0x000fe2000bf05270 */
[----:B------:R-:W-:-:S02]  /*3050*/  UMOV UR6, UR7 ;  /* 0x0000000700067c82 */ /* 0x000fc40008000000 */
[----:B------:R-:W-:Y:S01]  /*3060*/  UMOV UR4, UR5 ;  /* 0x0000000500047c82 */ /* 0x000fe20008000000 */
[----:B------:R-:W-:Y:S02]  /*3070*/  USHF.R.U32.HI UR9, URZ, UR9, UR6 ;  /* 0x00000009ff097299 */ /* 0x000fe40008011606 */
[----:B-1----:R-:W-:Y:S02]  /*3080*/  USHF.R.U32.HI UR4, URZ, UR13, UR4 ;  /* 0x0000000dff047299 */ /* 0x002fe40008011604 */
[----:B------:R-:W-:Y:S02]  /*3090*/  USEL UR5, UR63, UR9, !UP2 ;  /* 0x000000093f057287 */ /* 0x000fe4000d000000 */
[----:B------:R-:W-:-:S04]  /*30a0*/  USEL UR4, UR62, UR4, !UP0 ;  /* 0x000000043e047287 */ /* 0x000fc8000c000000 */
[----:B------:R-:W-:Y:S02]  /*30b0*/  UIADD3 UR6, UPT, UPT, UR5, -UR4, URZ ;  /* 0x8000000405067290 */ /* 0x000fe4000fffe0ff */
[----:B------:R-:W-:Y:S02]  /*30c0*/  UIADD3 UR4, UPT, UPT, -UR5, UR4, URZ ;  /* 0x0000000405047290 */ /* 0x000fe4000fffe1ff */
[----:B------:R-:W-:Y:S02]  /*30d0*/  UIMAD UR62, UR6, UR10, UR62 ;  /* 0x0000000a063e72a4 */ /* 0x000fe4000f8e023e */
[----:B------:R-:W-:-:S12]  /*30e0*/  UIMAD UR63, UR4, UR12, UR63 ;  /* 0x0000000c043f72a4 */ /* 0x000fd8000f8e023f */
.L_x_45:
[----:B------:R-:W-:Y:S01]  /*30f0*/  VIADD R11, R11, 0x1 ;  /* 0x000000010b0b7836 */ /* 0x000fe20000000000 */
[----:B------:R-:W-:Y:S02]  /*3100*/  R2UR UR5, R58 ;  /* 0x000000003a0572ca */ /* 0x000fe400000e0000 */
[----:B------:R-:W-:Y:S02]  /*3110*/  R2UR UR4, R57 ;  /* 0x00000000390472ca */ /* 0x000fe400000e0000 */
[C---:B------:R-:W-:Y:S02]  /*3120*/  ISETP.NE.AND P0, PT, R11.reuse, 0x2, PT ;  /* 0x000000020b00780c */ /* 0x040fe40003f05270 */
[----:B------:R-:W-:Y:S02]  /*3130*/  PLOP3.LUT P2, PT, PT, PT, PT, 0x80, 0x8 ;  /* 0x000000000008781c */ /* 0x000fe40003f4f070 */
[----:B-1----:R-:W-:Y:S02]  /*3140*/  SEL R0, RZ, 0x1, P0 ;  /* 0x00000001ff007807 */ /* 0x002fe40000000000 */
[----:B------:R-:W-:-:S02]  /*3150*/  SEL R11, R11, RZ, P0 ;  /* 0x000000ff0b0b7207 */ /* 0x000fc40000000000 */
[----:B------:R-:W-:Y:S01]  /*3160*/  LOP3.LUT R10, R10, R0, RZ, 0x3c, !PT ;  /* 0x000000000a0a7212 */ /* 0x000fe200078e3cff */
[----:B------:R-:W-:Y:S02]  /*3170*/  UIADD3 UR16, UPT, UPT, UR63, UR5, URZ ;  /* 0x000000053f107290 */ /* 0x000fe4000fffe0ff */
[----:B------:R-:W-:Y:S01]  /*3180*/  UIADD3 UR20, UPT, UPT, UR62, UR4, URZ ;  /* 0x000000043e147290 */ /* 0x000fe2000fffe0ff */
[----:B------:R-:W-:Y:S11]  /*3190*/  BRA.U UP1, `(.L_x_46) ;  /* 0xffffffe901d07547 */ /* 0x000ff6000b83ffff */
[----:B------:R-:W-:Y:S01]  /*31a0*/  UIADD3 UR22, UPT, UPT, UR22, 0x10, URZ ;  /* 0x0000001016167890 */ /* 0x000fe2000fffe0ff */
[----:B------:R-:W-:-:S03]  /*31b0*/  SHF.L.U32 R2, R12, 0x1f, RZ ;  /* 0x0000001f0c027819 */ /* 0x000fc600000006ff */
[----:B------:R-:W-:-:S09]  /*31c0*/  ULEA UR4, UR29, UR22, 0x3 ;  /* 0x000000161d047291 */ /* 0x000fd2000f8e18ff */
[----:B------:R-:W1:Y:S02]  /*31d0*/  SYNCS.PHASECHK.TRANS64.TRYWAIT P0, [UR4], R2 ;  /* 0x00000002ff0075a7 */ /* 0x000e640008001104 */
[----:B-1----:R-:W-:Y:S05]  /*31e0*/  @!P0 BRA `(.L_x_47) ;  /* 0x0000006000dc8947 */ /* 0x002fea0003800000 */
.L_x_156:
[----:B------:R-:W-:-:S04]  /*31f0*/  UIADD3 UR4, UPT, UPT, UR29, 0x1, URZ ;  /* 0x000000011d047890 */ /* 0x000fc8000fffe0ff */
[----:B------:R-:W-:-:S04]  /*3200*/  UISETP.NE.AND UP0, UPT, UR4, 0x2, UPT ;  /* 0x000000020400788c */ /* 0x000fc8000bf05270 */
[----:B------:R-:W-:Y:S02]  /*3210*/  USEL UR5, URZ, 0x1, UP0 ;  /* 0x00000001ff057887 */ /* 0x000fe40008000000 */
[----:B------:R-:W-:-:S04]  /*3220*/  USEL UR4, UR4, URZ, UP0 ;  /* 0x000000ff04047287 */ /* 0x000fc80008000000 */
[----:B------:R-:W-:Y:S01]  /*3230*/  ULEA UR4, UR4, UR22, 0x3 ;  /* 0x0000001604047291 */ /* 0x000fe2000f8e18ff */
[----:B-1----:R-:W-:-:S04]  /*3240*/  LOP3.LUT R2, R12, UR5, RZ, 0x3c, !PT ;  /* 0x000000050c027c12 */ /* 0x002fc8000f8e3cff */
[----:B------:R-:W-:Y:S01]  /*3250*/  SHF.L.U32 R2, R2, 0x1f, RZ ;  /* 0x0000001f02027819 */ /* 0x000fe200000006ff */
[----:B------:R-:W-:-:S07]  /*3260*/  IMAD.U32 R0, RZ, RZ, UR4 ;  /* 0x00000004ff007e24 */ /* 0x000fce000f8e00ff */
.L_x_48:
[----:B-1----:R1:W2:Y:S02]  /*3270*/  SYNCS.PHASECHK.TRANS64.TRYWAIT P0, [R0+URZ], R2 ;  /* 0x00000002000075a7 */ /* 0x0022a400080011ff */
[----:B--2---:R-:W-:Y:S05]  /*3280*/  @!P0 NANOSLEEP.SYNCS 0x989680 ;  /* 0x009896800000895d */ /* 0x004fea0003900000 */
[----:B------:R-:W2:Y:S02]  /*3290*/  @!P0 SYNCS.PHASECHK.TRANS64 P0, [R0+URZ], R2 ;  /* 0x00000002000085a7 */ /* 0x000ea400080010ff */
[----:B--2---:R-:W-:Y:S05]  /*32a0*/  @P0 EXIT ;  /* 0x000000000000094d */ /* 0x004fea0003800000 */
[----:B------:R-:W-:Y:S05]  /*32b0*/  BRA `(.L_x_48) ;  /* 0xfffffffc00ec7947 */ /* 0x000fea000383ffff */
.L_x_22:
[----:B------:R-:W-:-:S13]  /*32c0*/  R2UR UR4, R59 ;  /* 0x000000003b0472ca */ /* 0x000fda00000e0000 */
[----:B------:R-:W-:-:S04]  /*32d0*/  UISETP.NE.AND UP0, UPT, UR4, URZ, UPT ;  /* 0x000000ff0400728c */ /* 0x000fc8000bf05270 */
[----:B------:R-:W-:-:S09]  /*32e0*/  UISETP.NE.OR UP0, UPT, UR21, 0x1, UP0 ;  /* 0x000000011500788c */ /* 0x000fd20008705670 */
[----:B------:R-:W-:Y:S05]  /*32f0*/  BRA.U UP0, `(.L_x_49) ;  /* 0x0000000500507547 */ /* 0x000fea000b800000 */
[----:B------:R-:W-:Y:S01]  /*3300*/  R2UR UR4, R59 ;  /* 0x000000003b0472ca */ /* 0x000fe200000e0000 */
[----:B------:R-:W-:Y:S01]  /*3310*/  IMAD.MOV.U32 R12, RZ, RZ, 0x1 ;  /* 0x00000001ff0c7424 */ /* 0x000fe200078e00ff */
[----:B------:R-:W-:Y:S02]  /*3320*/  ISETP.GE.U32.AND P2, PT, R5, 0x10, PT ;  /* 0x000000100500780c */ /* 0x000fe40003f46070 */
[----:B------:R-:W-:Y:S01]  /*3330*/  CS2R R6, SRZ ;  /* 0x0000000000067805 */ /* 0x000fe2000001ff00 */
[----:B------:R-:W-:Y:S01]  /*3340*/  IMAD.MOV.U32 R3, RZ, RZ, RZ ;  /* 0x000000ffff037224 */ /* 0x000fe200078e00ff */
[----:B------:R-:W-:Y:S01]  /*3350*/  UMOV UR6, 0x400 ;  /* 0x0000040000067882 */ /* 0x000fe20000000000 */
[----:B------:R-:W-:Y:S01]  /*3360*/  IMAD.MOV.U32 R4, RZ, RZ, RZ ;  /* 0x000000ffff047224 */ /* 0x000fe200078e00ff */
[----:B------:R-:W-:-:S05]  /*3370*/  UMOV UR5, URZ ;  /* 0x000000ff00057c82 */ /* 0x000fca0008000000 */
[----:B------:R-:W-:-:S12]  /*3380*/  ULEA UR6, UR4, UR6, 0x18 ;  /* 0x0000000604067291 */ /* 0x000fd8000f8ec0ff */
.L_x_53:
[----:B------:R-:W-:Y:S02]  /*3390*/  LEA R0, R3, UR6, 0x3 ;  /* 0x0000000603007c11 */ /* 0x000fe4000f8e18ff */
[----:B------:R-:W-:-:S03]  /*33a0*/  SHF.L.U32 R8, R4, 0x1f, RZ ;  /* 0x0000001f04087819 */ /* 0x000fc600000006ff */
[----:B------:R-:W-:Y:S01]  /*33b0*/  VIADD R9, R0, 0xe0 ;  /* 0x000000e000097836 */ /* 0x000fe20000000000 */
[----:B------:R-:W1:Y:S02]  /*33c0*/  SYNCS.PHASECHK.TRANS64.TRYWAIT P0, [R0+URZ+0xd0], R8 ;  /* 0x0000d008000075a7 */ /* 0x000e6400080011ff */
[----:B-1----:R-:W-:Y:S05]  /*33d0*/  @!P0 BRA `(.L_x_50) ;  /* 0x0000006000788947 */ /* 0x002fea0003800000 */
.L_x_157:
[----:B------:R-:W-:Y:S01]  /*33e0*/  ULEA UR4, UR5, UR6, 0x3 ;  /* 0x0000000605047291 */ /* 0x000fe2000f8e18ff */
[----:B-1----:R-:W-:Y:S01]  /*33f0*/  PRMT R0, RZ, 0x654, R9 ;  /* 0x00000654ff007816 */ /* 0x002fe20000000009 */
[----:B------:R-:W-:Y:S01]  /*3400*/  @!P2 IMAD.MOV.U32 R8, RZ, RZ, 0x10 ;  /* 0x00000010ff08a424 */ /* 0x000fe200078e00ff */
[----:B------:R-:W-:Y:S01]  /*3410*/  SHF.L.U32 R9, R12, 0x1f, RZ ;  /* 0x0000001f0c097819 */ /* 0x000fe200000006ff */
[----:B------:R-:W-:Y:S01]  /*3420*/  UIADD3 UR7, UPT, UPT, UR4, 0x70, URZ ;  /* 0x0000007004077890 */ /* 0x000fe2000fffe0ff */
[----:B------:R1:W-:Y:S05]  /*3430*/  SYNCS.ARRIVE.TRANS64.RED.A1T0 RZ, [R0+URZ], RZ ;  /* 0x000000ff00ff79a7 */ /* 0x0003ea00081004ff */
[----:B------:R-:W-:Y:S01]  /*3440*/  IMAD.U32 R10, RZ, RZ, UR7 ;  /* 0x00000007ff0a7e24 */ /* 0x000fe2000f8e00ff */
[----:B------:R-:W2:Y:S04]  /*3450*/  SYNCS.PHASECHK.TRANS64.TRYWAIT P0, [UR4+0x80], R9 ;  /* 0x00008009ff0075a7 */ /* 0x000ea80008001104 */
[----:B------:R-:W-:Y:S01]  /*3460*/  PRMT R10, R5, 0x654, R10 ;  /* 0x00000654050a7816 */ /* 0x000fe2000000000a */
[----:B-12---:R-:W-:Y:S06]  /*3470*/  @!P0 BRA `(.L_x_51) ;  /* 0x0000006000648947 */ /* 0x006fec0003800000 */
.L_x_159:
[----:B------:R-:W-:Y:S01]  /*3480*/  ULEA UR8, UR5, UR6, 0x4 ;  /* 0x0000000605087291 */ /* 0x000fe2000f8e20ff */
[----:B------:R-:W-:Y:S01]  /*3490*/  SEL R2, R10, R2, !P2 ;  /* 0x000000020a027207 */ /* 0x000fe20005000000 */
[----:B------:R-:W-:Y:S01]  /*34a0*/  UIADD3 UR9, UPT, UPT, UR4, 0x70, URZ ;  /* 0x0000007004097890 */ /* 0x000fe2000fffe0ff */
[----:B-1----:R-:W-:Y:S01]  /*34b0*/  LEA R0, R7, UR6, 0x3 ;  /* 0x0000000607007c11 */ /* 0x002fe2000f8e18ff */
[----:B------:R-:W-:Y:S01]  /*34c0*/  UIADD3 UR8, UPT, UPT, UR8, 0x100, URZ ;  /* 0x0000010008087890 */ /* 0x000fe2000fffe0ff */
[----:B------:R1:W-:Y:S01]  /*34d0*/  @!P2 SYNCS.ARRIVE.TRANS64.RED RZ, [R2+URZ], R8 ;  /* 0x0000000802ffa9a7 */ /* 0x0003e200080004ff */
[----:B------:R-:W-:Y:S01]  /*34e0*/  UIADD3 UR4, UPT, UPT, UR5, 0x1, URZ ;  /* 0x0000000105047890 */ /* 0x000fe2000fffe0ff */
[----:B------:R-:W-:-:S03]  /*34f0*/  VIADD R3, R3, 0x1 ;  /* 0x0000000103037836 */ /* 0x000fc60000000000 */
[----:B------:R-:W-:Y:S02]  /*3500*/  UISETP.NE.AND UP0, UPT, UR4, 0x2, UPT ;  /* 0x000000020400788c */ /* 0x000fe4000bf05270 */
[----:B------:R-:W-:Y:S01]  /*3510*/  ISETP.NE.AND P0, PT, R3, 0x2, PT ;  /* 0x000000020300780c */ /* 0x000fe20003f05270 */
[----:B------:R-:W-:Y:S06]  /*3520*/  UGETNEXTWORKID.BROADCAST [UR8], [UR9] ;  /* 0x00000000080073ca */ /* 0x000fec0008000100 */
[----:B------:R-:W-:Y:S02]  /*3530*/  USEL UR7, URZ, 0x1, UP0 ;  /* 0x00000001ff077887 */ /* 0x000fe40008000000 */
[----:B------:R-:W-:-:S04]  /*3540*/  USEL UR5, UR4, URZ, UP0 ;  /* 0x000000ff04057287 */ /* 0x000fc80008000000 */
[----:B------:R-:W-:Y:S02]  /*3550*/  LOP3.LUT R12, R12, UR7, RZ, 0x3c, !PT ;  /* 0x000000070c0c7c12 */ /* 0x000fe4000f8e3cff */
[----:B-1----:R-:W-:-:S04]  /*3560*/  SHF.L.U32 R8, R6, 0x1f, RZ ;  /* 0x0000001f06087819 */ /* 0x002fc800000006ff */
[----:B------:R-:W1:Y:S02]  /*3570*/  SYNCS.PHASECHK.TRANS64.TRYWAIT P1, [R0+URZ+0x70], R8 ;  /* 0x00007008000075a7 */ /* 0x000e6400080211ff */
[----:B-1----:R-:W-:Y:S05]  /*3580*/  @!P1 BRA `(.L_x_52) ;  /* 0x0000006000389947 */ /* 0x002fea0003800000 */
.L_x_160:
[----:B-1----:R-:W-:Y:S01]  /*3590*/  LEA R8, R7, UR6, 0x4 ;  /* 0x0000000607087c11 */ /* 0x002fe2000f8e20ff */
[----:B------:R-:W-:Y:S01]  /*35a0*/  VIADD R0, R0, 0x80 ;  /* 0x0000008000007836 */ /* 0x000fe20000000000 */
[----:B------:R-:W-:Y:S01]  /*35b0*/  SEL R3, R3, RZ, P0 ;  /* 0x000000ff03037207 */ /* 0x000fe20000000000 */
[----:B------:R-:W-:-:S03]  /*35c0*/  VIADD R7, R7, 0x1 ;  /* 0x0000000107077836 */ /* 0x000fc60000000000 */
[----:B------:R-:W1:Y:S01]  /*35d0*/  LDS.128 R8, [R8+0x100] ;  /* 0x0001000008087984 */ /* 0x000e620000000c00 */
[----:B------:R-:W-:Y:S02]  /*35e0*/  PRMT R0, RZ, 0x654, R0 ;  /* 0x00000654ff007816 */ /* 0x000fe40000000000 */
[C---:B------:R-:W-:Y:S01]  /*35f0*/  ISETP.NE.AND P1, PT, R7.reuse, 0x2, PT ;  /* 0x000000020700780c */ /* 0x040fe20003f25270 */
[----:B------:R-:W-:Y:S01]  /*3600*/  @!PT LDS RZ, [RZ] ;  /* 0x00000000fffff984 */ /* 0x000fe20000000800 */
[----:B------:R-:W-:Y:S01]  /*3610*/  @!PT LDS RZ, [RZ] ;  /* 0x00000000fffff984 */ /* 0x000fe20000000800 */
[----:B------:R-:W-:Y:S01]  /*3620*/  @!PT LDS RZ, [RZ] ;  /* 0x00000000fffff984 */ /* 0x000fe20000000800 */
[----:B------:R-:W-:Y:S01]  /*3630*/  @!PT LDS RZ, [RZ] ;  /* 0x00000000fffff984 */ /* 0x000fe20000000800 */
[----:B------:R2:W-:Y:S06]  /*3640*/  MEMBAR.ALL.CTA ;  /* 0x0000000000007992 */ /* 0x0005ec0000008000 */
[----:B--2---:R-:W2:Y:S01]  /*3650*/  FENCE.VIEW.ASYNC.S ;  /* 0x00000000000073c6 */ /* 0x004ea20000000000 */
[----:B------:R-:W-:Y:S01]  /*3660*/  SEL R7, R7, RZ, P1 ;  /* 0x000000ff07077207 */ /* 0x000fe20000800000 */
[----:B--2---:R2:W-:Y:S01]  /*3670*/  SYNCS.ARRIVE.TRANS64.RED.A1T0 RZ, [R0+URZ], RZ ;  /* 0x000000ff00ff79a7 */ /* 0x0045e200081004ff */
[----:B-1----:R-:W-:-:S02]  /*3680*/  LOP3.LUT P3, RZ, R10, 0x1, RZ, 0xc0, !PT ;  /* 0x000000010aff7812 */ /* 0x002fc4000786c0ff */
[----:B------:R-:W-:-:S04]  /*3690*/  SEL R8, RZ, 0x1, P1 ;  /* 0x00000001ff087807 */ /* 0x000fc80000800000 */
[----:B------:R-:W-:Y:S02]  /*36a0*/  LOP3.LUT R6, R6, R8, RZ, 0x3c, !PT ;  /* 0x0000000806067212 */ /* 0x000fe400078e3cff */
[----:B--2---:R-:W-:-:S04]  /*36b0*/  SEL R0, RZ, 0x1, P0 ;  /* 0x00000001ff007807 */ /* 0x004fc80000000000 */
[----:B------:R-:W-:Y:S01]  /*36c0*/  LOP3.LUT R4, R4, R0, RZ, 0x3c, !PT ;  /* 0x0000000004047212 */ /* 0x000fe200078e3cff */
[----:B------:R-:W-:Y:S06]  /*36d0*/  @P3 BRA `(.L_x_53) ;  /* 0xfffffffc002c3947 */ /* 0x000fec000383ffff */
[----:B------:R-:W-:Y:S01]  /*36e0*/  ULEA UR4, UR5, UR6, 0x3 ;  /* 0x0000000605047291 */ /* 0x000fe2000f8e18ff */
[----:B------:R-:W-:-:S08]  /*36f0*/  SHF.L.U32 R2, R12, 0x1f, RZ ;  /* 0x0000001f0c027819 */ /* 0x000fd000000006ff */
[----:B------:R-:W1:Y:S02]  /*3700*/  SYNCS.PHASECHK.TRANS64 P0, [UR4+0x80], R2 ;  /* 0x00008002ff0075a7 */ /* 0x000e640008001004 */
[----:B-1----:R-:W-:Y:S05]  /*3710*/  @P0 BRA `(.L_x_54) ;  /* 0x0000000000080947 */ /* 0x002fea0003800000 */
[----:B------:R-:W1:Y:S02]  /*3720*/  SYNCS.PHASECHK.TRANS64.TRYWAIT P0, [UR4+0x80], R2 ;  /* 0x00008002ff0075a7 */ /* 0x000e640008001104 */
[----:B-1----:R-:W-:Y:S05]  /*3730*/  @!P0 BRA `(.L_x_55) ;  /* 0x0000005c00e08947 */ /* 0x002fea0003800000 */
.L_x_54:
[----:B------:R-:W-:-:S04]  /*3740*/  UIADD3 UR7, UPT, UPT, UR5, 0x1, URZ ;  /* 0x0000000105077890 */ /* 0x000fc8000fffe0ff */
[----:B------:R-:W-:-:S04]  /*3750*/  UISETP.NE.AND UP0, UPT, UR7, 0x2, UPT ;  /* 0x000000020700788c */ /* 0x000fc8000bf05270 */
[----:B------:R-:W-:Y:S02]  /*3760*/  USEL UR8, URZ, 0x1, UP0 ;  /* 0x00000001ff087887 */ /* 0x000fe40008000000 */
[----:B------:R-:W-:-:S04]  /*3770*/  USEL UR7, UR7, URZ, UP0 ;  /* 0x000000ff07077287 */ /* 0x000fc80008000000 */
[----:B------:R-:W-:Y:S01]  /*3780*/  ULEA UR7, UR7, UR6, 0x3 ;  /* 0x0000000607077291 */ /* 0x000fe2000f8e18ff */
[----:B-1----:R-:W-:-:S04]  /*3790*/  LOP3.LUT R2, R12, UR8, RZ, 0x3c, !PT ;  /* 0x000000080c027c12 */ /* 0x002fc8000f8e3cff */
[----:B------:R-:W-:-:S04]  /*37a0*/  SHF.L.U32 R0, R2, 0x1f, RZ ;  /* 0x0000001f02007819 */ /* 0x000fc800000006ff */
[----:B------:R-:W1:Y:S02]  /*37b0*/  SYNCS.PHASECHK.TRANS64 P0, [UR7+0x80], R0 ;  /* 0x00008000ff0075a7 */ /* 0x000e640008001007 */
[----:B-1----:R-:W-:Y:S05]  /*37c0*/  @P0 EXIT ;  /* 0x000000000000094d */ /* 0x002fea0003800000 */
[----:B------:R-:W-:Y:S02]  /*37d0*/  SHF.L.U32 R2, R2, 0x1f, RZ ;  /* 0x0000001f02027819 */ /* 0x000fe400000006ff */
[----:B------:R-:W-:-:S07]  /*37e0*/  MOV R0, UR7 ;  /* 0x0000000700007c02 */ /* 0x000fce0008000f00 */
.L_x_56:
[----:B-1----:R1:W2:Y:S02]  /*37f0*/  SYNCS.PHASECHK.TRANS64.TRYWAIT P0, [R0+URZ+0x80], R2 ;  /* 0x00008002000075a7 */ /* 0x0022a400080011ff */
[----:B--2---:R-:W-:Y:S05]  /*3800*/  @!P0 NANOSLEEP.SYNCS 0x989680 ;  /* 0x009896800000895d */ /* 0x004fea0003900000 */
[----:B------:R-:W2:Y:S02]  /*3810*/  @!P0 SYNCS.PHASECHK.TRANS64 P0, [R0+URZ+0x80], R2 ;  /* 0x00008002000085a7 */ /* 0x000ea400080010ff */
[----:B--2---:R-:W-:Y:S05]  /*3820*/  @P0 EXIT ;  /* 0x000000000000094d */ /* 0x004fea0003800000 */
[----:B------:R-:W-:Y:S05]  /*3830*/  BRA `(.L_x_56) ;  /* 0xfffffffc00ec7947 */ /* 0x000fea000383ffff */
.L_x_49:
[----:B------:R-:W-:Y:S05]  /*3840*/  BRA.U UP4, `(.L_x_57) ;  /* 0x0000001904507547 */ /* 0x000fea000b800000 */
[----:B------:R-:W-:Y:S01]  /*3850*/  R2UR UR7, R59 ;  /* 0x000000003b0772ca */ /* 0x000fe200000e0000 */
[----:B------:R-:W-:Y:S01]  /*3860*/  UMOV UR4, 0x40 ;  /* 0x0000004000047882 */ /* 0x000fe20000000000 */
[----:B------:R-:W-:Y:S01]  /*3870*/  NOP ;  /* 0x0000000000007918 */ /* 0x000fe20000000000 */
[----:B------:R-:W-:-:S10]  /*3880*/  UMOV UR6, 0x400 ;  /* 0x0000040000067882 */ /* 0x000fd40000000000 */
[----:B------:R-:W-:Y:S02]  /*3890*/  ULEA UR5, UR7, UR4, 0x18 ;  /* 0x0000000407057291 */ /* 0x000fe4000f8ec0ff */
[----:B------:R-:W-:-:S07]  /*38a0*/  ULEA UR6, UR7, UR6, 0x18 ;  /* 0x0000000607067291 */ /* 0x000fce000f8ec0ff */
[----:B------:R-:W1:Y:S02]  /*38b0*/  LDS.U8 R5, [UR5+0x1c] ;  /* 0x00001c05ff057984 */ /* 0x000e640008000000 */
[----:B-1----:R-:W-:-:S13]  /*38c0*/  ISETP.NE.AND P0, PT, R5, RZ, PT ;  /* 0x000000ff0500720c */ /* 0x002fda0003f05270 */
[----:B------:R-:W-:Y:S05]  /*38d0*/  @P0 BRA `(.L_x_58) ;  /* 0x0000000400180947 */ /* 0x000fea0003800000 */
[----:B------:R-:W-:Y:S01]  /*38e0*/  R2UR UR4, R2 ;  /* 0x00000000020472ca */ /* 0x000fe200000e0000 */
[----:B------:R-:W-:-:S12]  /*38f0*/  UIADD3 UR7, UPT, UPT, UR5, 0x8, URZ ;  /* 0x0000000805077890 */ /* 0x000fd8000fffe0ff */
[----:B------:R-:W-:-:S09]  /*3900*/  UISETP.NE.U32.AND UP1, UPT, UR4, 0x1, UPT ;  /* 0x000000010400788c */ /* 0x000fd2000bf25070 */
[----:B------:R-:W-:Y:S05]  /*3910*/  BRA.U !UP1, `(.L_x_59) ;  /* 0x0000000109a47547 */ /* 0x000fea000b800000 */
[----:B------:R-:W-:Y:S01]  /*3920*/  ELECT P0, URZ, PT ;  /* 0x0000000000ff782f */ /* 0x000fe20003800000 */
[----:B------:R-:W-:-:S12]  /*3930*/  BSSY B0, `(.L_x_59) ;  /* 0x0000027000007945 */ /* 0x000fd80003800000 */
[----:B------:R-:W-:Y:S05]  /*3940*/  @!P0 BRA `(.L_x_60) ;  /* 0x0000000000948947 */ /* 0x000fea0003800000 */
[----:B------:R-:W-:-:S05]  /*3950*/  UMOV UR4, 0x10 ;  /* 0x0000001000047882 */ /* 0x000fca0000000000 */
[----:B------:R-:W-:Y:S04]  /*3960*/  DEPBAR.LE SB1, 0x36 ;  /* 0x00009d800000791a */ /* 0x000fe80000000000 */
[----:B------:R-:W1:Y:S02]  /*3970*/  UTCATOMSWS.2CTA.FIND_AND_SET.ALIGN UP0, UR4, UR4 ;  /* 0x00000004000475e3 */ /* 0x000e640008200800 */
[----:B-1----:R-:W-:Y:S01]  /*3980*/  MOV R12, UR4 ;  /* 0x00000004000c7c02 */ /* 0x002fe20008000f00 */
[----:B------:R-:W-:Y:S06]  /*3990*/  BRA.U UP0, `(.L_x_61) ;  /* 0x0000000100187547 */ /* 0x000fec000b800000 */
.L_x_62:
[----:B------:R-:W-:Y:S05]  /*39a0*/  NANOSLEEP 0x64 ;  /* 0x000000640000795d */ /* 0x000fea0003800000 */
[----:B------:R-:W-:-:S05]  /*39b0*/  UMOV UR4, 0x10 ;  /* 0x0000001000047882 */ /* 0x000fca0000000000 */
[----:B------:R-:W-:Y:S04]  /*39c0*/  DEPBAR.LE SB1, 0x36 ;  /* 0x00009d800000791a */ /* 0x000fe80000000000 */
[----:B------:R-:W1:Y:S02]  /*39d0*/  UTCATOMSWS.2CTA.FIND_AND_SET.ALIGN UP0, UR4, UR4 ;  /* 0x00000004000475e3 */ /* 0x000e640008200800 */
[----:B-1----:R-:W-:Y:S01]  /*39e0*/  MOV R12, UR4 ;  /* 0x00000004000c7c02 */ /* 0x002fe20008000f00 */
[----:B------:R-:W-:Y:S05]  /*39f0*/  BRA.U !UP0, `(.L_x_62) ;  /* 0xfffffffd08e87547 */ /* 0x000fea000b83ffff */
.L_x_61:
[----:B------:R-:W1:Y:S01]  /*3a00*/  LDS R8, [UR5+0x10] ;  /* 0x00001005ff087984 */ /* 0x000e620008000800 */
[----:B------:R-:W-:Y:S01]  /*3a10*/  R2UR UR4, R0 ;  /* 0x00000000000472ca */ /* 0x000fe200000e0000 */
[----:B------:R-:W-:-:S04]  /*3a20*/  IMAD.U32 R5, RZ, RZ, UR6 ;  /* 0x00000006ff057e24 */ /* 0x000fc8000f8e00ff */
[----:B------:R-:W-:-:S08]  /*3a30*/  VIADD R5, R5, 0x120 ;  /* 0x0000012005057836 */ /* 0x000fd00000000000 */
[----:B------:R-:W-:Y:S02]  /*3a40*/  MOV R6, UR4 ;  /* 0x0000000400067c02 */ /* 0x000fe40008000f00 */
[----:B-1----:R-:W-:-:S04]  /*3a50*/  SHF.L.U32 R8, R8, 0x1f, RZ ;  /* 0x0000001f08087819 */ /* 0x002fc800000006ff */
[----:B------:R-:W1:Y:S02]  /*3a60*/  SYNCS.PHASECHK.TRANS64.TRYWAIT P0, [UR5+0x8], R8 ;  /* 0x00000808ff0075a7 */ /* 0x000e640008001105 */
[----:B-1----:R-:W-:Y:S05]  /*3a70*/  @P0 BRA `(.L_x_63) ;  /* 0x0000000000080947 */ /* 0x002fea0003800000 */
[----:B------:R-:W1:Y:S02]  /*3a80*/  SYNCS.PHASECHK.TRANS64.TRYWAIT P0, [UR5+0x8], R8 ;  /* 0x00000808ff0075a7 */ /* 0x000e640008001105 */
[----:B-1----:R-:W-:Y:S05]  /*3a90*/  @!P0 BRA `(.L_x_64) ;  /* 0x0000005c00208947 */ /* 0x002fea0003800000 */
.L_x_63:
[----:B------:R-:W-:Y:S01]  /*3aa0*/  R2UR UR4, R0 ;  /* 0x00000000000472ca */ /* 0x000fe200000e0000 */
[----:B------:R-:W-:Y:S01]  /*3ab0*/  IMAD.MOV.U32 R10, RZ, RZ, 0xffff ;  /* 0x0000ffffff0a7424 */ /* 0x000fe200078e00ff */
[----:B------:R-:W-:Y:S01]  /*3ac0*/  PRMT R6, R6, 0x654, R5 ;  /* 0x0000065406067816 */ /* 0x000fe20000000005 */
[----:B------:R-:W-:Y:S02]  /*3ad0*/  HFMA2 R5, -RZ, RZ, 0, 5.9604644775390625e-08 ;  /* 0x00000001ff057431 */ /* 0x000fe400000001ff */
[----:B-1----:R-:W-:Y:S02]  /*3ae0*/  IMAD.MOV.U32 R8, RZ, RZ, 0x4 ;  /* 0x00000004ff087424 */ /* 0x002fe400078e00ff */
[----:B------:R-:W-:Y:S01]  /*3af0*/  IMAD.SHL.U32 R11, R12, 0x20, RZ ;  /* 0x000000200c0b7824 */ /* 0x000fe200078e00ff */
[----:B------:R-:W-:-:S05]  /*3b00*/  SHF.L.U32 R10, R10, R12, RZ ;  /* 0x0000000c0a0a7219 */ /* 0x000fca00000006ff */
[----:B------:R-:W-:Y:S01]  /*3b10*/  UPRMT UR4, UR4, 0x654, UR7 ;  /* 0x0000065404047896 */ /* 0x000fe20008000007 */
[----:B------:R-:W-:-:S05]  /*3b20*/  SHF.L.U32 R9, R5, R12, RZ ;  /* 0x0000000c05097219 */ /* 0x000fca00000006ff */
[----:B------:R-:W-:-:S03]  /*3b30*/  MOV R7, UR4 ;  /* 0x0000000400077c02 */ /* 0x000fc60008000f00 */
[----:B------:R1:W-:Y:S01]  /*3b40*/  SYNCS.ARRIVE.TRANS64.RED RZ, [UR4], R8 ;  /* 0x00000008ffff79a7 */ /* 0x0003e20008000404 */
[----:B------:R1:W-:Y:S04]  /*3b50*/  STS [UR6+0x120], R11 ;  /* 0x0001200bff007988 */ /* 0x0003e80008000806 */
[----:B------:R1:W-:Y:S04]  /*3b60*/  STAS [R6.64], R12 ;  /* 0x0000000c06007dbd */ /* 0x0003e8000c0008ff */
[----:B------:R1:W-:Y:S04]  /*3b70*/  ATOMS.OR RZ, [UR5+0x14], R10 ;  /* 0x0000140affff798c */ /* 0x0003e8000b000005 */
[----:B------:R1:W-:Y:S04]  /*3b80*/  ATOMS.OR RZ, [UR5+0x18], R9 ;  /* 0x00001809ffff798c */ /* 0x0003e8000b000005 */
[----:B------:R1:W-:Y:S02]  /*3b90*/  ATOMS.XOR RZ, [UR5+0x10], R5 ;  /* 0x00001005ffff798c */ /* 0x0003e4000b800005 */
.L_x_60:
[----:B------:R-:W-:Y:S05]  /*3ba0*/  BSYNC B0 ;  /* 0x0000000000007941 */ /* 0x000fea0003800000 */
.L_x_59:
[----:B------:R-:W-:Y:S05]  /*3bb0*/  BRA.U UP1, `(.L_x_65) ;  /* 0x0000000101707547 */ /* 0x000fea000b800000 */
[----:B------:R-:W-:-:S03]  /*3bc0*/  UMOV UR4, 0xffffffff ;  /* 0xffffffff00047882 */ /* 0x000fc60000000000 */
[----:B------:R-:W-:Y:S05]  /*3bd0*/  BRA.DIV UR4, `(.L_x_66) ;  /* 0x0000005a04e87947 */ /* 0x000fea000b800000 */
[----:B------:R-:W-:-:S13]  /*3be0*/  ELECT P0, URZ, PT ;  /* 0x0000000000ff782f */ /* 0x000fda0003800000 */
.L_x_164:
[----:B------:R-:W-:Y:S05]  /*3bf0*/  @!P0 BRA `(.L_x_65) ;  /* 0x0000000000608947 */ /* 0x000fea0003800000 */
[----:B-1----:R-:W1:Y:S02]  /*3c00*/  LDS R6, [UR5+0x10] ;  /* 0x00001005ff067984 */ /* 0x002e640008000800 */
[----:B-1----:R-:W-:-:S04]  /*3c10*/  SHF.L.U32 R6, R6, 0x1f, RZ ;  /* 0x0000001f06067819 */ /* 0x002fc800000006ff */
[----:B------:R-:W1:Y:S02]  /*3c20*/  SYNCS.PHASECHK.TRANS64.TRYWAIT P0, [UR5+0x8], R6 ;  /* 0x00000806ff0075a7 */ /* 0x000e640008001105 */
[----:B-1----:R-:W-:Y:S05]  /*3c30*/  @P0 BRA `(.L_x_67) ;  /* 0x0000000000080947 */ /* 0x002fea0003800000 */
[----:B------:R-:W1:Y:S02]  /*3c40*/  SYNCS.PHASECHK.TRANS64.TRYWAIT P0, [UR5+0x8], R6 ;  /* 0x00000806ff0075a7 */ /* 0x000e640008001105 */
[----:B-1----:R-:W-:Y:S05]  /*3c50*/  @!P0 BRA `(.L_x_68) ;  /* 0x0000005800ec8947 */ /* 0x002fea0003800000 */
.L_x_67:
[----:B------:R-:W2:Y:S01]  /*3c60*/  LDS R8, [UR6+0x120] ;  /* 0x00012006ff087984 */ /* 0x000ea20008000800 */
[----:B------:R-:W-:Y:S01]  /*3c70*/  R2UR UR4, R0 ;  /* 0x00000000000472ca */ /* 0x000fe200000e0000 */
[----:B-1----:R-:W-:Y:S02]  /*3c80*/  IMAD.MOV.U32 R6, RZ, RZ, 0xffff ;  /* 0x0000ffffff067424 */ /* 0x002fe400078e00ff */
[----:B------:R-:W-:-:S10]  /*3c90*/  IMAD.MOV.U32 R5, RZ, RZ, 0x1 ;  /* 0x00000001ff057424 */ /* 0x000fd400078e00ff */
[----:B------:R-:W-:Y:S01]  /*3ca0*/  UPRMT UR4, UR4, 0x654, UR7 ;  /* 0x0000065404047896 */ /* 0x000fe20008000007 */
[----:B--2---:R-:W-:Y:S01]  /*3cb0*/  IMAD.SHL.U32 R7, R8, 0x20, RZ ;  /* 0x0000002008077824 */ /* 0x004fe200078e00ff */
[-C--:B------:R-:W-:Y:S02]  /*3cc0*/  SHF.L.U32 R6, R6, R8.reuse, RZ ;  /* 0x0000000806067219 */ /* 0x080fe400000006ff */
[----:B------:R-:W-:Y:S02]  /*3cd0*/  SHF.L.U32 R8, R5, R8, RZ ;  /* 0x0000000805087219 */ /* 0x000fe400000006ff */
[----:B------:R2:W-:Y:S04]  /*3ce0*/  STS [UR6+0x120], R7 ;  /* 0x00012007ff007988 */ /* 0x0005e80008000806 */
[----:B------:R2:W-:Y:S04]  /*3cf0*/  ATOMS.OR RZ, [UR5+0x14], R6 ;  /* 0x00001406ffff798c */ /* 0x0005e8000b000005 */
[----:B------:R2:W-:Y:S01]  /*3d00*/  ATOMS.OR RZ, [UR5+0x18], R8 ;  /* 0x00001808ffff798c */ /* 0x0005e2000b000005 */
[----:B------:R-:W-:Y:S03]  /*3d10*/  SYNCS.ARRIVE.TRANS64.RED.A1T0 RZ, [UR4], RZ ;  /* 0x000000ffffff79a7 */ /* 0x000fe60008100404 */
[----:B------:R2:W-:Y:S01]  /*3d20*/  ATOMS.XOR RZ, [UR5+0x10], R5 ;  /* 0x00001005ffff798c */ /* 0x0005e2000b800005 */
[----:B------:R-:W-:Y:S05]  /*3d30*/  BRA `(.L_x_65) ;  /* 0x0000000000107947 */ /* 0x000fea0003800000 */
.L_x_58:
[----:B------:R-:W-:Y:S02]  /*3d40*/  MOV R5, 0xffffffff ;  /* 0xffffffff00057802 */ /* 0x000fe40000000f00 */
[----:B------:R-:W-:-:S03]  /*3d50*/  MOV R6, 0x3d80 ;  /* 0x00003d8000067802 */ /* 0x000fc60000000f00 */
[----:B------:R1:W-:Y:S04]  /*3d60*/  STS [UR6+0x120], R5 ;  /* 0x00012005ff007988 */ /* 0x0003e80008000806 */
[----:B-1---5:R-:W-:Y:S05]  /*3d70*/  CALL.REL.NOINC `($__internal_1_$__cuda_sm10x_tcgen05_guardrail_trap_phase_invalid_during_alloc) ;  /* 0x0000006000c07944 */ /* 0x022fea0003c00000 */
.L_x_65:
[----:B------:R-:W-:Y:S05]  /*3d80*/  WARPSYNC.ALL ;  /* 0x0000000000007948 */ /* 0x000fea0003800000 */
[----:B------:R-:W3:Y:S01]  /*3d90*/  S2UR UR4, SR_CgaCtaId ;  /* 0x00000000000479c3 */ /* 0x000ee20000008800 */
[----:B------:R-:W-:Y:S01]  /*3da0*/  UMOV UR62, 0x400 ;  /* 0x00000400003e7882 */ /* 0x000fe20000000000 */
[----:B------:R-:W4:Y:S01]  /*3db0*/  LDCU UR7, c[0x0][0x38c] ;  /* 0x00007180ff0777ac */ /* 0x000f220008000800 */
[----:B------:R-:W-:Y:S01]  /*3dc0*/  LOP3.LUT R3, R3, 0xffff, RZ, 0xc0, !PT ;  /* 0x0000ffff03037812 */ /* 0x000fe200078ec0ff */
[----:B-1----:R-:W-:Y:S01]  /*3dd0*/  IMAD.MOV.U32 R11, RZ, RZ, 0x1 ;  /* 0x00000001ff0b7424 */ /* 0x002fe200078e00ff */
[----:B------:R-:W-:Y:S01]  /*3de0*/  R2UR UR5, R2 ;  /* 0x00000000020572ca */ /* 0x000fe200000e0000 */
[----:B------:R-:W-:Y:S01]  /*3df0*/  IMAD.MOV.U32 R10, RZ, RZ, RZ ;  /* 0x000000ffff0a7224 */ /* 0x000fe200078e00ff */
[----:B------:R-:W-:-:S02]  /*3e00*/  LOP3.LUT R4, R4, 0xffff, RZ, 0xc0, !PT ;  /* 0x0000ffff04047812 */ /* 0x000fc400078ec0ff */
[----:B--2---:R-:W-:Y:S01]  /*3e10*/  CS2R R8, SRZ ;  /* 0x0000000000087805 */ /* 0x004fe2000001ff00 */
[----:B------:R-:W-:Y:S01]  /*3e20*/  UMOV UR9, URZ ;  /* 0x000000ff00097c82 */ /* 0x000fe20008000000 */
[----:B------:R-:W-:Y:S01]  /*3e30*/  UMOV UR60, URZ ;  /* 0x000000ff003c7c82 */ /* 0x000fe20008000000 */
[----:B------:R-:W-:Y:S01]  /*3e40*/  R2UR UR65, R4 ;  /* 0x00000000044172ca */ /* 0x000fe200000e0000 */
[----:B------:R-:W-:Y:S01]  /*3e50*/  UMOV UR76, 0x0 ;  /* 0x00000000004c7882 */ /* 0x000fe20000000000 */
[----:B------:R-:W-:Y:S01]  /*3e60*/  UMOV UR77, 0x10100910 ;  /* 0x10100910004d7882 */ /* 0x000fe20000000000 */
[----:B------:R-:W-:Y:S01]  /*3e70*/  UMOV UR74, 0x0 ;  /* 0x00000000004a7882 */ /* 0x000fe20000000000 */
[----:B------:R-:W-:Y:S01]  /*3e80*/  UMOV UR75, 0x10100910 ;  /* 0x10100910004b7882 */ /* 0x000fe20000000000 */
[----:B------:R-:W-:Y:S01]  /*3e90*/  UMOV UR72, 0x0 ;  /* 0x0000000000487882 */ /* 0x000fe20000000000 */
[----:B------:R-:W-:Y:S01]  /*3ea0*/  UMOV UR73, 0x10100910 ;  /* 0x1010091000497882 */ /* 0x000fe20000000000 */
[----:B------:R-:W-:-:S02]  /*3eb0*/  UISETP.NE.AND UP3, UPT, UR5, URZ, UPT ;  /* 0x000000ff0500728c */ /* 0x000fc4000bf65270 */
[----:B----4-:R-:W-:Y:S01]  /*3ec0*/  UIADD3 UR7, UPT, UPT, UR7, 0x7f, URZ ;  /* 0x0000007f07077890 */ /* 0x010fe2000fffe0ff */
[----:B------:R-:W-:Y:S01]  /*3ed0*/  UMOV UR70, 0x0 ;  /* 0x0000000000467882 */ /* 0x000fe20000000000 */
[----:B------:R-:W-:Y:S01]  /*3ee0*/  UMOV UR71, 0x10100910 ;  /* 0x1010091000477882 */ /* 0x000fe20000000000 */
[----:B---3--:R-:W-:Y:S01]  /*3ef0*/  ULEA UR62, UR4, UR62, 0x18 ;  /* 0x0000003e043e7291 */ /* 0x008fe2000f8ec0ff */
[----:B------:R-:W-:Y:S02]  /*3f00*/  UMOV UR68, 0x0 ;  /* 0x0000000000447882 */ /* 0x000fe40000000000 */
[----:B------:R-:W-:Y:S01]  /*3f10*/  UMOV UR4, URZ ;  /* 0x000000ff00047c82 */ /* 0x000fe20008000000 */
[----:B------:R-:W-:Y:S01]  /*3f20*/  UIADD3 UR6, UPT, UPT, UR62, 0x8400, URZ ;  /* 0x000084003e067890 */ /* 0x000fe2000fffe0ff */
[----:B------:R-:W-:Y:S01]  /*3f30*/  IMAD.U32 R14, RZ, RZ, UR4 ;  /* 0x00000004ff0e7e24 */ /* 0x000fe2000f8e00ff */
[----:B------:R-:W-:Y:S02]  /*3f40*/  USHF.R.S32.HI UR4, URZ, 0x1f, UR7 ;  /* 0x0000001fff047899 */ /* 0x000fe40008011407 */
[----:B------:R-:W-:-:S02]  /*3f50*/  UIADD3 UR5, UPT, UPT, UR62, 0x28400, URZ ;  /* 0x000284003e057890 */ /* 0x000fc4000fffe0ff */
[----:B------:R-:W-:Y:S02]  /*3f60*/  ULEA.HI UR4, UR4, UR7, URZ, 0x7 ;  /* 0x0000000704047291 */ /* 0x000fe4000f8f38ff */
[----:B------:R-:W-:Y:S02]  /*3f70*/  USHF.R.U32.HI UR6, URZ, 0x4, UR6 ;  /* 0x00000004ff067899 */ /* 0x000fe40008011606 */
[----:B------:R-:W-:Y:S02]  /*3f80*/  USHF.R.S32.HI UR8, URZ, 0x7, UR4 ;  /* 0x00000007ff087899 */ /* 0x000fe40008011404 */
[----:B------:R-:W-:Y:S01]  /*3f90*/  USHF.R.U32.HI UR5, URZ, 0x4, UR5 ;  /* 0x00000004ff057899 */ /* 0x000fe20008011605 */
[----:B------:R-:W-:Y:S01]  /*3fa0*/  R2UR UR4, R3 ;  /* 0x00000000030472ca */ /* 0x000fe200000e0000 */
[----:B------:R-:W-:Y:S02]  /*3fb0*/  UISETP.LT.AND UP0, UPT, UR8, 0x1, UPT ;  /* 0x000000010800788c */ /* 0x000fe4000bf01270 */
[----:B------:R-:W-:Y:S01]  /*3fc0*/  ULOP3.LUT UR6, UR6, 0x3fff, URZ, 0xc0, !UPT ;  /* 0x00003fff06067892 */ /* 0x000fe2000f8ec0ff */
[----:B------:R-:W-:Y:S01]  /*3fd0*/  IMAD.U32 R12, RZ, RZ, UR8 ;  /* 0x00000008ff0c7e24 */ /* 0x000fe2000f8e00ff */
[----:B------:R-:W-:-:S02]  /*3fe0*/  ULOP3.LUT UR67, UR5, 0x3fff, URZ, 0xc0, !UPT ;  /* 0x00003fff05437892 */ /* 0x000fc4000f8ec0ff */
[----:B------:R-:W-:Y:S02]  /*3ff0*/  ULOP3.LUT UR66, UR6, 0x10000, URZ, 0xfc, !UPT ;  /* 0x0001000006427892 */ /* 0x000fe4000f8efcff */
[----:B------:R-:W-:Y:S01]  /*4000*/  ULOP3.LUT UR67, UR67, 0x10000, URZ, 0xfc, !UPT ;  /* 0x0001000043437892 */ /* 0x000fe2000f8efcff */
[----:B------:R-:W-:-:S03]  /*4010*/  UMOV UR69, 0x10100910 ;  /* 0x1010091000457882 */ /* 0x000fc60000000000 */
[----:B------:R-:W-:Y:S01]  /*4020*/  IMAD.U32 R13, RZ, RZ, UR4 ;  /* 0x00000004ff0d7e24 */ /* 0x000fe2000f8e00ff */
[----:B------:R-:W-:Y:S01]  /*4030*/  NOP ;  /* 0x0000000000007918 */ /* 0x000fe20000000000 */
[----:B------:R-:W-:Y:S06]  /*4040*/  BAR.ARV 0x6, 0xa0 ;  /* 0x0182800000007b1d */ /* 0x000fec0000002000 */
[----:B------:R-:W1:Y:S02]  /*4050*/  LDS R5, [UR62+0x120] ;  /* 0x0001203eff057984 */ /* 0x000e640008000800 */
[----:B-1----:R-:W-:-:S13]  /*4060*/  R2UR UR4, R5 ;  /* 0x00000000050472ca */ /* 0x002fda00000e0000 */
[----:B------:R-:W-:Y:S01]  /*4070*/  IMAD.U32 R16, RZ, RZ, UR4 ;  /* 0x00000004ff107e24 */ /* 0x000fe2000f8e00ff */
[----:B------:R-:W-:-:S06]  /*4080*/  USEL UR4, UR8, 0x1, !UP0 ;  /* 0x0000000108047887 */ /* 0x000fcc000c000000 */
[----:B------:R-:W-:-:S07]  /*4090*/  IMAD.U32 R15, RZ, RZ, UR4 ;  /* 0x00000004ff0f7e24 */ /* 0x000fce000f8e00ff */
.L_x_76:
[C---:B------:R-:W-:Y:S02]  /*40a0*/  LEA R3, R10.reuse, UR62, 0x3 ;  /* 0x0000003e0a037c11 */ /* 0x040fe4000f8e18ff */
[----:B------:R-:W-:Y:S02]  /*40b0*/  SHF.L.U32 R4, R9, 0x1f, RZ ;  /* 0x0000001f09047819 */ /* 0x000fe400000006ff */
[----:B------:R-:W-:Y:S02]  /*40c0*/  LEA R5, R10, UR62, 0x4 ;  /* 0x0000003e0a057c11 */ /* 0x000fe4000f8e20ff */
[----:B------:R-:W1:Y:S02]  /*40d0*/  SYNCS.PHASECHK.TRANS64.TRYWAIT P0, [R3+URZ+0x70], R4 ;  /* 0x00007004030075a7 */ /* 0x000e6400080011ff */
[----:B-1----:R-:W-:Y:S05]  /*40e0*/  @!P0 BRA `(.L_x_69) ;  /* 0x0000005400e08947 */ /* 0x002fea0003800000 */
.L_x_165:
[----:B-1----:R-:W1:Y:S01]  /*40f0*/  LDS.128 R4, [R5+0x100] ;  /* 0x0001000005047984 */ /* 0x002e620000000c00 */
[----:B------:R-:W-:Y:S02]  /*4100*/  VIADD R3, R3, 0x80 ;  /* 0x0000008003037836 */ /* 0x000fe40000000000 */
[----:B------:R-:W-:Y:S01]  /*4110*/  VIADD R10, R10, 0x1 ;  /* 0x000000010a0a7836 */ /* 0x000fe20000000000 */
[----:B------:R-:W-:Y:S01]  /*4120*/  @!PT LDS RZ, [RZ] ;  /* 0x00000000fffff984 */ /* 0x000fe20000000800 */
[----:B------:R-:W-:Y:S01]  /*4130*/  @!PT LDS RZ, [RZ] ;  /* 0x00000000fffff984 */ /* 0x000fe20000000800 */
[----:B------:R-:W-:Y:S01]  /*4140*/  @!PT LDS RZ, [RZ] ;  /* 0x00000000fffff984 */ /* 0x000fe20000000800 */
[----:B------:R-:W-:Y:S01]  /*4150*/  @!PT LDS RZ, [RZ] ;  /* 0x00000000fffff984 */ /* 0x000fe20000000800 */
[----:B------:R2:W-:Y:S06]  /*4160*/  MEMBAR.ALL.CTA ;  /* 0x0000000000007992 */ /* 0x0005ec0000008000 */
[----:B--2---:R-:W2:Y:S01]  /*4170*/  FENCE.VIEW.ASYNC.S ;  /* 0x00000000000073c6 */ /* 0x004ea20000000000 */
[----:B------:R-:W-:-:S04]  /*4180*/  PRMT R3, RZ, 0x654, R3 ;  /* 0x00000654ff037816 */ /* 0x000fc80000000003 */
[----:B--2---:R2:W-:Y:S01]  /*4190*/  SYNCS.ARRIVE.TRANS64.RED.A1T0 RZ, [R3+URZ], RZ ;  /* 0x000000ff03ff79a7 */ /* 0x0045e200081004ff */
[----:B-1----:R-:W-:Y:S01]  /*41a0*/  LOP3.LUT P1, RZ, R6, 0x1, RZ, 0xc0, !PT ;  /* 0x0000000106ff7812 */ /* 0x002fe2000782c0ff */
[----:B--2---:R-:W-:-:S12]  /*41b0*/  BRA.U UP3, `(.L_x_70) ;  /* 0x00000009032c7547 */ /* 0x004fd8000b800000 */
[----:B------:R-:W1:Y:S01]  /*41c0*/  LDCU UR4, c[0x0][0x38c] ;  /* 0x00007180ff0477ac */ /* 0x000e620008000800 */
[----:B------:R-:W-:Y:S02]  /*41d0*/  R2UR UR5, R14 ;  /* 0x000000000e0572ca */ /* 0x000fe400000e0000 */
[----:B------:R-:W-:Y:S02]  /*41e0*/  PLOP3.LUT P2, PT, PT, PT, PT, 0x80, 0x8 ;  /* 0x000000000008781c */ /* 0x000fe40003f4f070 */
[----:B------:R-:W-:Y:S02]  /*41f0*/  SHF.L.U32 R5, R11, 0x1f, RZ ;  /* 0x0000001f0b057819 */ /* 0x000fe400000006ff */
[----:B------:R-:W-:-:S07]  /*4200*/  R2UR UR6, R16 ;  /* 0x00000000100672ca */ /* 0x000fce00000e0000 */
[----:B------:R-:W-:Y:S02]  /*4210*/  ULEA UR7, UR5, UR62, 0x3 ;  /* 0x0000003e05077291 */ /* 0x000fe4000f8e18ff */
[----:B-1----:R-:W-:-:S04]  /*4220*/  UISETP.GE.AND UP0, UPT, UR4, 0x1, UPT ;  /* 0x000000010400788c */ /* 0x002fc8000bf06270 */
[----:B------:R-:W-:Y:S01]  /*4230*/  IMAD.U32 R4, RZ, RZ, UR7 ;  /* 0x00000007ff047e24 */ /* 0x000fe2000f8e00ff */
[----:B------:R-:W-:Y:S01]  /*4240*/  ULEA UR8, UR5, UR6, 0x6 ;  /* 0x0000000605087291 */ /* 0x000fe2000f8e30ff */
[----:B------:R-:W-:-:S05]  /*4250*/  PLOP3.LUT P0, PT, PT, PT, UP0, 0x80, 0x8 ;  /* 0x000000000008781c */ /* 0x000fca0003f0f008 */
[----:B------:R-:W-:-:S08]  /*4260*/  @UP0 ULEA UR4, UR9, UR62, 0x3 ;  /* 0x0000003e09040291 */ /* 0x000fd0000f8e18ff */
[----:B------:R-:W-:-:S04]  /*4270*/  @P0 SHF.L.U32 R3, R8, 0x1f, RZ ;  /* 0x0000001f08030819 */ /* 0x000fc800000006ff */
[----:B------:R1:W2:Y:S01]  /*4280*/  @P0 SYNCS.PHASECHK.TRANS64.TRYWAIT P2, [UR4], R3 ;  /* 0x00000003ff0005a7 */ /* 0x0002a20008041104 */
[----:B------:R-:W3:Y:S02]  /*4290*/  SYNCS.PHASECHK.TRANS64.TRYWAIT P0, [UR7+0xb0], R5 ;  /* 0x0000b005ff0075a7 */ /* 0x000ee40008001107 */
[----:B-123--:R-:W-:Y:S05]  /*42a0*/  @!P0 BRA `(.L_x_71) ;  /* 0x0000005400848947 */ /* 0x00efea0003800000 */
.L_x_167:
[----:B------:R-:W-:Y:S01]  /*42b0*/  UMOV UR64, UR60 ;  /* 0x0000003c00407c82 */ /* 0x000fe20008000000 */
[----:B------:R-:W-:Y:S05]  /*42c0*/  BRA.U !UP0, `(.L_x_72) ;  /* 0x0000000508d07547 */ /* 0x000fea000b800000 */
[----:B------:R-:W-:Y:S01]  /*42d0*/  R2UR UR4, R15 ;  /* 0x000000000f0472ca */ /* 0x000fe200000e0000 */
[----:B------:R-:W-:Y:S01]  /*42e0*/  UPLOP3.LUT UP2, UPT, UPT, UPT, UPT, 0x40, 0x4 ;  /* 0x000000000004789c */ /* 0x000fe20003f4e870 */
[----:B------:R-:W-:Y:S01]  /*42f0*/  R2UR UR61, R12 ;  /* 0x000000000c3d72ca */ /* 0x000fe200000e0000 */
[----:B------:R-:W-:-:S10]  /*4300*/  UMOV UR7, UR9 ;  /* 0x0000000900077c82 */ /* 0x000fd40008000000 */
[----:B------:R-:W-:-:S12]  /*4310*/  UIADD3 UR64, UPT, UPT, UR4, UR60, URZ ;  /* 0x0000003c04407290 */ /* 0x000fd8000fffe0ff */
.L_x_75:
[----:B--2---:R-:W-:Y:S01]  /*4320*/  ULEA UR5, UR7, UR62, 0x3 ;  /* 0x0000003e07057291 */ /* 0x004fe2000f8e18ff */
[----:B------:R-:W-:Y:S11]  /*4330*/  @P2 BRA `(.L_x_73) ;  /* 0x00000000000c2947 */ /* 0x000ff60003800000 */
[----:B-1----:R-:W-:Y:S04]  /*4340*/  SHF.L.U32 R5, R8, 0x1f, RZ ;  /* 0x0000001f08057819 */ /* 0x002fe800000006ff */
[----:B------:R-:W1:Y:S02]  /*4350*/  SYNCS.PHASECHK.TRANS64.TRYWAIT P0, [UR5], R5 ;  /* 0x00000005ff0075a7 */ /* 0x000e640008001105 */
[----:B-1----:R-:W-:Y:S05]  /*4360*/  @!P0 BRA `(.L_x_74) ;  /* 0x0000005400708947 */ /* 0x002fea0003800000 */
.L_x_73:
[----:B------:R-:W-:Y:S01]  /*4370*/  UISETP.NE.AND UP0, UPT, UR61, 0x1, UPT ;  /* 0x000000013d00788c */ /* 0x000fe2000bf05270 */
[----:B------:R-:W-:Y:S01]  /*4380*/  PLOP3.LUT P2, PT, PT, PT, PT, 0x80, 0x8 ;  /* 0x000000000008781c */ /* 0x000fe20003f4f070 */
[----:B------:R-:W-:Y:S01]  /*4390*/  UIADD3 UR9, UPT, UPT, UR7, 0x1, URZ ;  /* 0x0000000107097890 */ /* 0x000fe2000fffe0ff */
[----:B------:R-:W-:Y:S01]  /*43a0*/  MOV.SPILL R6, UR65 ;  /* 0x0000004100067c02 */ /* 0x000fe20009000f00 */
[----:B------:R-:W-:Y:S01]  /*43b0*/  UIADD3 UR63, UPT, UPT, UR5, 0x10, URZ ;  /* 0x00000010053f7890 */ /* 0x000fe2000fffe0ff */
[----:B-1----:R-:W-:Y:S01]  /*43c0*/  MOV.SPILL R5, UR64 ;  /* 0x0000004000057c02 */ /* 0x002fe20009000f00 */
[----:B------:R-:W-:Y:S01]  /*43d0*/  UISETP.NE.AND UP1, UPT, UR9, 0x2, UPT ;  /* 0x000000020900788c */ /* 0x000fe2000bf25270 */
[----:B------:R-:W-:Y:S01]  /*43e0*/  PLOP3.LUT P0, PT, PT, PT, UP0, 0x80, 0x8 ;  /* 0x000000000008781c */ /* 0x000fe20003f0f008 */
[----:B------:R-:W-:Y:S02]  /*43f0*/  ULEA UR6, UR7, UR67, 0xa ;  /* 0x0000004307067291 */ /* 0x000fe4000f8e50ff */
[----:B------:R-:W-:Y:S02]  /*4400*/  USEL UR5, URZ, 0x1, UP1 ;  /* 0x00000001ff057887 */ /* 0x000fe40008800000 */
[----:B------:R-:W-:Y:S02]  /*4410*/  USEL UR9, UR9, URZ, UP1 ;  /* 0x000000ff09097287 */ /* 0x000fe40008800000 */
[----:B------:R-:W-:Y:S02]  /*4420*/  ULEA UR4, UR7, UR66, 0xc ;  /* 0x0000004207047291 */ /* 0x000fe4000f8e60ff */
[----:B------:R-:W-:Y:S01]  /*4430*/  @UP0 ULEA UR7, UR9, UR62, 0x3 ;  /* 0x0000003e09070291 */ /* 0x000fe2000f8e18ff */
[----:B------:R-:W-:Y:S01]  /*4440*/  LOP3.LUT R8, R8, UR5, RZ, 0x3c, !PT ;  /* 0x0000000508087c12 */ /* 0x000fe2000f8e3cff */
[----:B------:R-:W-:Y:S02]  /*4450*/  UIADD3 UR20, UPT, UPT, UR6, 0x2, URZ ;  /* 0x0000000206147890 */ /* 0x000fe4000fffe0ff */
[----:B------:R-:W-:Y:S01]  /*4460*/  UIADD3 UR18, UPT, UPT, UR4, 0x2, URZ ;  /* 0x0000000204127890 */ /* 0x000fe2000fffe0ff */
[----:B------:R-:W-:Y:S01]  /*4470*/  @P0 SHF.L.U32 R3, R8, 0x1f, RZ ;  /* 0x0000001f08030819 */ /* 0x000fe200000006ff */
[----:B------:R-:W-:Y:S02]  /*4480*/  UIADD3 UR16, UPT, UPT, UR6, 0x4, URZ ;  /* 0x0000000406107890 */ /* 0x000fe4000fffe0ff */
[----:B------:R-:W-:Y:S01]  /*4490*/  UIADD3 UR10, UPT, UPT, UR4, 0x4, URZ ;  /* 0x00000004040a7890 */ /* 0x000fe2000fffe0ff */
[----:B------:R2:W3:Y:S01]  /*44a0*/  @P0 SYNCS.PHASECHK.TRANS64.TRYWAIT P2, [UR7], R3 ;  /* 0x00000003ff0005a7 */ /* 0x0004e20008041107 */
[----:B------:R-:W-:Y:S02]  /*44b0*/  UIADD3 UR14, UPT, UPT, UR6, 0x6, URZ ;  /* 0x00000006060e7890 */ /* 0x000fe4000fffe0ff */
        /* <DEDUP_REMOVED lines=21> */
[----:B------:R-:W-:Y:S01]  /*4610*/  UIADD3 UR61, UPT, UPT, UR61, -0x1, URZ ;  /* 0xffffffff3d3d7890 */ /* 0x000fe2000fffe0ff */
[----:B------:R-:W-:Y:S01]  /*4620*/  UMOV UR7, 0x40004040 ;  /* 0x4000404000077882 */ /* 0x000fe20000000000 */
[----:B------:R-:W-:Y:S01]  /*4630*/  UMOV UR64, 0x0 ;  /* 0x0000000000407882 */ /* 0x000fe20000000000 */
[----:B------:R-:W-:Y:S01]  /*4640*/  UMOV UR65, 0x10100910 ;  /* 0x1010091000417882 */ /* 0x000fe20000000000 */
[----:B------:R-:W-:Y:S01]  /*4650*/  UMOV UR5, 0x40004040 ;  /* 0x4000404000057882 */ /* 0x000fe20000000000 */
[----:B------:R-:W-:Y:S01]  /*4660*/  UMOV UR21, 0x40004040 ;  /* 0x4000404000157882 */ /* 0x000fe20000000000 */
[----:B------:R1:W-:Y:S01]  /*4670*/  UTCHMMA.2CTA gdesc[UR4], gdesc[UR6], tmem[UR8], tmem[UR64], idesc[UR65], UP2 ;  /* 0x00ff4006040075ea */ /* 0x0003e20009200008 */
[----:B------:R-:W-:Y:S01]  /*4680*/  UPLOP3.LUT UP2, UPT, UPT, UPT, UPT, 0x80, 0x8 ;  /* 0x000000000008789c */ /* 0x000fe20003f4f070 */
[----:B------:R-:W-:Y:S01]  /*4690*/  UMOV UR19, 0x40004040 ;  /* 0x4000404000137882 */ /* 0x000fe20000000000 */
[----:B------:R-:W-:Y:S01]  /*46a0*/  UMOV UR17, 0x40004040 ;  /* 0x4000404000117882 */ /* 0x000fe20000000000 */
[----:B------:R4:W-:Y:S01]  /*46b0*/  UTCHMMA.2CTA gdesc[UR18], gdesc[UR20], tmem[UR8], tmem[UR64], idesc[UR65], UPT ;  /* 0x00ff4014120075ea */ /* 0x0009e2000ba00008 */
        /* <DEDUP_REMOVED lines=19> */
[----:B-1----:R-:W-:Y:S01]  /*47f0*/  UMOV UR7, 0x10100910 ;  /* 0x1010091000077882 */ /* 0x002fe20000000000 */
[----:B------:R-:W-:Y:S01]  /*4800*/  UMOV UR35, 0x40004040 ;  /* 0x4000404000237882 */ /* 0x000fe20000000000 */
[----:B------:R-:W-:Y:S01]  /*4810*/  UMOV UR33, 0x40004040 ;  /* 0x4000404000217882 */ /* 0x000fe20000000000 */
[----:B------:R-:W-:Y:S01]  /*4820*/  UMOV UR27, 0x40004040 ;  /* 0x40004040001b7882 */ /* 0x000fe20000000000 */
[----:B------:R-:W-:Y:S01]  /*4830*/  UMOV UR25, 0x40004040 ;  /* 0x4000404000197882 */ /* 0x000fe20000000000 */
[----:B----4-:R-:W-:Y:S02]  /*4840*/  UIADD3 UR20, UPT, UPT, UR4, 0xc02, URZ ;  /* 0x00000c0204147890 */ /* 0x010fe4000fffe0ff */
[----:B------:R-:W-:Y:S02]  /*4850*/  UIADD3 UR18, UPT, UPT, UR6, 0x304, URZ ;  /* 0x0000030406127890 */ /* 0x000fe4000fffe0ff */
[----:B--2---:R-:W-:Y:S02]  /*4860*/  UIADD3 UR16, UPT, UPT, UR4, 0xc04, URZ ;  /* 0x00000c0404107890 */ /* 0x004fe4000fffe0ff */
[----:B------:R-:W-:Y:S01]  /*4870*/  UIADD3 UR10, UPT, UPT, UR6, 0x306, URZ ;  /* 0x00000306060a7890 */ /* 0x000fe2000fffe0ff */
[----:B------:R-:W-:Y:S01]  /*4880*/  R2UR.FILL UR65, R6 ;  /* 0x00000000064172ca */ /* 0x000fe200004e0000 */
[----:B------:R-:W-:Y:S01]  /*4890*/  UMOV UR14, 0x0 ;  /* 0x00000000000e7882 */ /* 0x000fe20000000000 */
[----:B------:R-:W-:Y:S01]  /*48a0*/  UMOV UR15, 0x10100910 ;  /* 0x10100910000f7882 */ /* 0x000fe20000000000 */
[----:B------:R-:W-:Y:S01]  /*48b0*/  UMOV UR12, 0x0 ;  /* 0x00000000000c7882 */ /* 0x000fe20000000000 */
[----:B------:R-:W-:Y:S01]  /*48c0*/  UTCHMMA.2CTA gdesc[UR28], gdesc[UR30], tmem[UR8], tmem[UR14], idesc[UR15], UPT ;  /* 0x00ff0e1e1c0075ea */ /* 0x000fe2000ba00008 */
[----:B------:R-:W-:Y:S01]  /*48d0*/  UTCHMMA.2CTA gdesc[UR56], gdesc[UR58], tmem[UR8], tmem[UR14], idesc[UR15], UPT ;  /* 0x00ff0e3a380075ea */ /* 0x000fe2000ba00008 */
[----:B------:R-:W-:Y:S01]  /*48e0*/  UMOV UR13, 0x10100910 ;  /* 0x10100910000d7882 */ /* 0x000fe20000000000 */
[----:B------:R-:W-:Y:S01]  /*48f0*/  UTCHMMA.2CTA gdesc[UR52], gdesc[UR54], tmem[UR8], tmem[UR14], idesc[UR15], UPT ;  /* 0x00ff0e36340075ea */ /* 0x000fe2000ba00008 */
[----:B------:R-:W-:Y:S01]  /*4900*/  UIADD3 UR4, UPT, UPT, UR4, 0xc06, URZ ;  /* 0x00000c0604047890 */ /* 0x000fe2000fffe0ff */
[----:B------:R-:W-:Y:S01]  /*4910*/  UTCHMMA.2CTA gdesc[UR48], gdesc[UR50], tmem[UR8], tmem[UR12], idesc[UR13], UPT ;  /* 0x00ff0c32300075ea */ /* 0x000fe2000ba00008 */
[----:B------:R-:W-:Y:S01]  /*4920*/  UTCHMMA.2CTA gdesc[UR44], gdesc[UR46], tmem[UR8], tmem[UR12], idesc[UR13], UPT ;  /* 0x00ff0c2e2c0075ea */ /* 0x000fe2000ba00008 */
[----:B------:R-:W-:Y:S01]  /*4930*/  UMOV UR6, 0x0 ;  /* 0x0000000000067882 */ /* 0x000fe20000000000 */
[----:B------:R-:W-:Y:S01]  /*4940*/  UTCHMMA.2CTA gdesc[UR40], gdesc[UR42], tmem[UR8], tmem[UR12], idesc[UR13], UPT ;  /* 0x00ff0c2a280075ea */ /* 0x000fe2000ba00008 */
[----:B------:R1:W-:Y:S01]  /*4950*/  UTCHMMA.2CTA gdesc[UR36], gdesc[UR38], tmem[UR8], tmem[UR6], idesc[UR7], UPT ;  /* 0x00ff0626240075ea */ /* 0x0003e2000ba00008 */
[----:B------:R2:W-:Y:S01]  /*4960*/  UTCHMMA.2CTA gdesc[UR32], gdesc[UR34], tmem[UR8], tmem[UR76], idesc[UR77], UPT ;  /* 0x00ff4c22200075ea */ /* 0x0005e2000ba00008 */
[----:B------:R-:W-:Y:S01]  /*4970*/  UMOV UR23, 0x40004040 ;  /* 0x4000404000177882 */ /* 0x000fe20000000000 */
[----:B------:R2:W-:Y:S01]  /*4980*/  UTCHMMA.2CTA gdesc[UR24], gdesc[UR26], tmem[UR8], tmem[UR74], idesc[UR75], UPT ;  /* 0x00ff4a1a180075ea */ /* 0x0005e2000ba00008 */
[----:B------:R-:W-:Y:S01]  /*4990*/  R2UR.FILL UR64, R5 ;  /* 0x00000000054072ca */ /* 0x000fe200004e0000 */
[----:B------:R2:W-:Y:S01]  /*49a0*/  UTCHMMA.2CTA gdesc[UR20], gdesc[UR22], tmem[UR8], tmem[UR72], idesc[UR73], UPT ;  /* 0x00ff4816140075ea */ /* 0x0005e2000ba00008 */
[----:B------:R2:W-:Y:S01]  /*49b0*/  UTCHMMA.2CTA gdesc[UR16], gdesc[UR18], tmem[UR8], tmem[UR70], idesc[UR71], UPT ;  /* 0x00ff4612100075ea */ /* 0x0005e2000ba00008 */
[----:B------:R2:W-:Y:S01]  /*49c0*/  UTCHMMA.2CTA gdesc[UR4], gdesc[UR10], tmem[UR8], tmem[UR68], idesc[UR69], UPT ;  /* 0x00ff440a040075ea */ /* 0x0005e2000ba00008 */
[----:B------:R2:W-:Y:S09]  /*49d0*/  UTCBAR.2CTA.MULTICAST [UR63], URZ, UR65 ;  /* 0x000000ff3f0073e9 */ /* 0x0005f20008200841 */
[----:B------:R-:W-:Y:S01]  /*49e0*/  UISETP.NE.AND UP0, UPT, UR60, UR64, UPT ;  /* 0x000000403c00728c */ /* 0x000fe2000bf05270 */
[----:B-1----:R-:W-:Y:S08]  /*49f0*/  UMOV UR7, UR9 ;  /* 0x0000000900077c82 */ /* 0x002ff00008000000 */
[----:B---3--:R-:W-:Y:S05]  /*4a00*/  BRA.U UP0, `(.L_x_75) ;  /* 0xfffffff900447547 */ /* 0x008fea000b83ffff */
.L_x_72:
[----:B--2---:R-:W-:Y:S01]  /*4a10*/  R2UR UR4, R4 ;  /* 0x00000000040472ca */ /* 0x004fe200000e0000 */
[----:B------:R-:W-:Y:S01]  /*4a20*/  UMOV UR60, UR64 ;  /* 0x00000040003c7c82 */ /* 0x000fe20008000000 */
[----:B------:R-:W-:-:S11]  /*4a30*/  R2UR UR5, R13 ;  /* 0x000000000d0572ca */ /* 0x000fd600000e0000 */
[----:B------:R-:W-:-:S09]  /*4a40*/  UIADD3 UR4, UPT, UPT, UR4, 0x90, URZ ;  /* 0x0000009004047890 */ /* 0x000fd2000fffe0ff */
[----:B------:R2:W-:Y:S01]  /*4a50*/  UTCBAR.2CTA.MULTICAST [UR4], URZ, UR5 ;  /* 0x000000ff040073e9 */ /* 0x0005e20008200805 */
[----:B------:R-:W-:Y:S02]  /*4a60*/  NOP ;  /* 0x0000000000007918 */ /* 0x000fe40000000000 */
.L_x_70:
[----:B--2---:R-:W-:Y:S02]  /*4a70*/  R2UR UR4, R14 ;  /* 0x000000000e0472ca */ /* 0x004fe400000e0000 */
[----:B------:R-:W-:-:S04]  /*4a80*/  ISETP.NE.AND P0, PT, R10, 0x2, PT ;  /* 0x000000020a00780c */ /* 0x000fc80003f05270 */
[----:B-1----:R-:W-:Y:S02]  /*4a90*/  SEL R3, RZ, 0x1, P0 ;  /* 0x00000001ff037807 */ /* 0x002fe40000000000 */
[----:B------:R-:W-:Y:S02]  /*4aa0*/  SEL R10, R10, RZ, P0 ;  /* 0x000000ff0a0a7207 */ /* 0x000fe40000000000 */
[----:B------:R-:W-:-:S03]  /*4ab0*/  LOP3.LUT R9, R9, R3, RZ, 0x3c, !PT ;  /* 0x0000000309097212 */ /* 0x000fc600078e3cff */
[----:B------:R-:W-:-:S04]  /*4ac0*/  UIADD3 UR4, UPT, UPT, UR4, 0x1, URZ ;  /* 0x0000000104047890 */ /* 0x000fc8000fffe0ff */
[----:B------:R-:W-:-:S04]  /*4ad0*/  UISETP.NE.AND UP0, UPT, UR4, 0x4, UPT ;  /* 0x000000040400788c */ /* 0x000fc8000bf05270 */
[----:B------:R-:W-:Y:S02]  /*4ae0*/  USEL UR5, URZ, 0x1, UP0 ;  /* 0x00000001ff057887 */ /* 0x000fe40008000000 */
[----:B------:R-:W-:-:S04]  /*4af0*/  USEL UR4, UR4, URZ, UP0 ;  /* 0x000000ff04047287 */ /* 0x000fc80008000000 */
[----:B------:R-:W-:Y:S02]  /*4b00*/  LOP3.LUT R11, R11, UR5, RZ, 0x3c, !PT ;  /* 0x000000050b0b7c12 */ /* 0x000fe4000f8e3cff */
[----:B------:R-:W-:Y:S01]  /*4b10*/  IMAD.U32 R14, RZ, RZ, UR4 ;  /* 0x00000004ff0e7e24 */ /* 0x000fe2000f8e00ff */
[----:B------:R-:W-:Y:S06]  /*4b20*/  @P1 BRA `(.L_x_76) ;  /* 0xfffffff4005c1947 */ /* 0x000fec000383ffff */
[----:B------:R-:W1:Y:S01]  /*4b30*/  S2UR UR8, SR_CgaCtaId ;  /* 0x00000000000879c3 */ /* 0x000e620000008800 */
[----:B------:R-:W-:Y:S02]  /*4b40*/  ELECT P0, URZ, PT ;  /* 0x0000000000ff782f */ /* 0x000fe40003800000 */
[----:B------:R-:W-:Y:S01]  /*4b50*/  R2UR UR5, R2 ;  /* 0x00000000020572ca */ /* 0x000fe200000e0000 */
[----:B------:R-:W-:Y:S01]  /*4b60*/  UMOV UR4, 0x40 ;  /* 0x0000004000047882 */ /* 0x000fe20000000000 */
[----:B------:R-:W-:-:S03]  /*4b70*/  IMAD.MOV.U32 R2, RZ, RZ, 0x1 ;  /* 0x00000001ff027424 */ /* 0x000fc600078e00ff */
[----:B------:R-:W-:Y:S08]  /*4b80*/  UVIRTCOUNT.DEALLOC.SMPOOL 0x80 ;  /* 0x000000800000784c */ /* 0x000ff00000000000 */
[----:B------:R-:W-:Y:S02]  /*4b90*/  UISETP.NE.AND UP1, UPT, UR5, URZ, UPT ;  /* 0x000000ff0500728c */ /* 0x000fe4000bf25270 */
[----:B-1----:R-:W-:-:S09]  /*4ba0*/  ULEA UR8, UR8, UR4, 0x18 ;  /* 0x0000000408087291 */ /* 0x002fd2000f8ec0ff */
[----:B------:R1:W-:Y:S01]  /*4bb0*/  @P0 STS.U8 [UR8+0x1c], R2 ;  /* 0x00001c02ff000988 */ /* 0x0003e20008000008 */
[----:B------:R-:W-:Y:S05]  /*4bc0*/  BRA.U UP1, `(.L_x_77) ;  /* 0x0000000101a87547 */ /* 0x000fea000b800000 */
[----:B------:R-:W-:Y:S01]  /*4bd0*/  R2UR UR4, R14 ;  /* 0x000000000e0472ca */ /* 0x000fe200000e0000 */
[----:B------:R-:W-:Y:S01]  /*4be0*/  UIADD3 UR7, UPT, UPT, UR62, 0xb0, URZ ;  /* 0x000000b03e077890 */ /* 0x000fe2000fffe0ff */
[----:B------:R-:W-:-:S11]  /*4bf0*/  SHF.L.U32 R3, R11, 0x1f, RZ ;  /* 0x0000001f0b037819 */ /* 0x000fd600000006ff */
[----:B------:R-:W-:-:S09]  /*4c00*/  ULEA UR4, UR4, UR7, 0x3 ;  /* 0x0000000704047291 */ /* 0x000fd2000f8e18ff */
[----:B------:R-:W2:Y:S02]  /*4c10*/  SYNCS.PHASECHK.TRANS64.TRYWAIT P0, [UR4], R3 ;  /* 0x00000003ff0075a7 */ /* 0x000ea40008001104 */
[----:B--2---:R-:W-:Y:S05]  /*4c20*/  @!P0 BRA `(.L_x_78) ;  /* 0x0000004c00588947 */ /* 0x004fea0003800000 */
.L_x_170:
[----:B------:R-:W-:-:S13]  /*4c30*/  R2UR UR4, R14 ;  /* 0x000000000e0472ca */ /* 0x000fda00000e0000 */
[----:B------:R-:W-:-:S04]  /*4c40*/  UIADD3 UR4, UPT, UPT, UR4, 0x1, URZ ;  /* 0x0000000104047890 */ /* 0x000fc8000fffe0ff */
[----:B------:R-:W-:-:S04]  /*4c50*/  UISETP.NE.AND UP0, UPT, UR4, 0x4, UPT ;  /* 0x000000040400788c */ /* 0x000fc8000bf05270 */
[----:B------:R-:W-:Y:S02]  /*4c60*/  USEL UR6, URZ, 0x1, UP0 ;  /* 0x00000001ff067887 */ /* 0x000fe40008000000 */
[----:B------:R-:W-:-:S04]  /*4c70*/  USEL UR4, UR4, URZ, UP0 ;  /* 0x000000ff04047287 */ /* 0x000fc80008000000 */
[----:B------:R-:W-:Y:S01]  /*4c80*/  ULEA UR5, UR4, UR7, 0x3 ;  /* 0x0000000704057291 */ /* 0x000fe2000f8e18ff */
[----:B-1----:R-:W-:-:S04]  /*4c90*/  LOP3.LUT R3, R11, UR6, RZ, 0x3c, !PT ;  /* 0x000000060b037c12 */ /* 0x002fc8000f8e3cff */
[----:B------:R-:W-:-:S04]  /*4ca0*/  SHF.L.U32 R4, R3, 0x1f, RZ ;  /* 0x0000001f03047819 */ /* 0x000fc800000006ff */
[----:B------:R-:W1:Y:S02]  /*4cb0*/  SYNCS.PHASECHK.TRANS64.TRYWAIT P0, [UR5], R4 ;  /* 0x00000004ff0075a7 */ /* 0x000e640008001105 */
[----:B-1----:R-:W-:Y:S05]  /*4cc0*/  @!P0 BRA `(.L_x_79) ;  /* 0x0000004c00488947 */ /* 0x002fea0003800000 */
.L_x_172:
[----:B------:R-:W-:-:S04]  /*4cd0*/  UIADD3 UR4, UPT, UPT, UR4, 0x1, URZ ;  /* 0x0000000104047890 */ /* 0x000fc8000fffe0ff */
[----:B------:R-:W-:-:S04]  /*4ce0*/  UISETP.NE.AND UP0, UPT, UR4, 0x4, UPT ;  /* 0x000000040400788c */ /* 0x000fc8000bf05270 */
[----:B------:R-:W-:Y:S02]  /*4cf0*/  USEL UR6, URZ, 0x1, UP0 ;  /* 0x00000001ff067887 */ /* 0x000fe40008000000 */
[----:B------:R-:W-:-:S04]  /*4d00*/  USEL UR4, UR4, URZ, UP0 ;  /* 0x000000ff04047287 */ /* 0x000fc80008000000 */
[----:B------:R-:W-:Y:S01]  /*4d10*/  ULEA UR5, UR4, UR7, 0x3 ;  /* 0x0000000704057291 */ /* 0x000fe2000f8e18ff */
[----:B------:R-:W-:-:S04]  /*4d20*/  LOP3.LUT R3, R3, UR6, RZ, 0x3c, !PT ;  /* 0x0000000603037c12 */ /* 0x000fc8000f8e3cff */
[----:B-1----:R-:W-:-:S04]  /*4d30*/  SHF.L.U32 R4, R3, 0x1f, RZ ;  /* 0x0000001f03047819 */ /* 0x002fc800000006ff */
[----:B------:R-:W1:Y:S02]  /*4d40*/  SYNCS.PHASECHK.TRANS64.TRYWAIT P0, [UR5], R4 ;  /* 0x00000004ff0075a7 */ /* 0x000e640008001105 */
[----:B-1----:R-:W-:Y:S05]  /*4d50*/  @!P0 BRA `(.L_x_80) ;  /* 0x0000004c003c8947 */ /* 0x002fea0003800000 */
.L_x_174:
[----:B------:R-:W-:-:S04]  /*4d60*/  UIADD3 UR4, UPT, UPT, UR4, 0x1, URZ ;  /* 0x0000000104047890 */ /* 0x000fc8000fffe0ff */
[----:B------:R-:W-:-:S04]  /*4d70*/  UISETP.NE.AND UP0, UPT, UR4, 0x4, UPT ;  /* 0x000000040400788c */ /* 0x000fc8000bf05270 */
[----:B------:R-:W-:Y:S02]  /*4d80*/  USEL UR5, URZ, 0x1, UP0 ;  /* 0x00000001ff057887 */ /* 0x000fe40008000000 */
[----:B------:R-:W-:-:S04]  /*4d90*/  USEL UR4, UR4, URZ, UP0 ;  /* 0x000000ff04047287 */ /* 0x000fc80008000000 */
[----:B------:R-:W-:Y:S01]  /*4da0*/  ULEA UR4, UR4, UR7, 0x3 ;  /* 0x0000000704047291 */ /* 0x000fe2000f8e18ff */
[----:B------:R-:W-:-:S04]  /*4db0*/  LOP3.LUT R3, R3, UR5, RZ, 0x3c, !PT ;  /* 0x0000000503037c12 */ /* 0x000fc8000f8e3cff */
[----:B------:R-:W-:Y:S01]  /*4dc0*/  SHF.L.U32 R3, R3, 0x1f, RZ ;  /* 0x0000001f03037819 */ /* 0x000fe200000006ff */
[----:B-1----:R-:W-:-:S04]  /*4dd0*/  IMAD.U32 R2, RZ, RZ, UR4 ;  /* 0x00000004ff027e24 */ /* 0x002fc8000f8e00ff */
[----:B------:R1:W2:Y:S03]  /*4de0*/  SYNCS.PHASECHK.TRANS64.TRYWAIT P0, [R2+URZ], R3 ;  /* 0x00000003020075a7 */ /* 0x0002a600080011ff */
[----:B--2---:R-:W-:Y:S05]  /*4df0*/  @!P0 NANOSLEEP.SYNCS 0x989680 ;  /* 0x009896800000895d */ /* 0x004fea0003900000 */
[----:B------:R-:W2:Y:S02]  /*4e00*/  @!P0 SYNCS.PHASECHK.TRANS64 P0, [R2+URZ], R3 ;  /* 0x00000003020085a7 */ /* 0x000ea400080010ff */
[----:B--2---:R-:W-:Y:S05]  /*4e10*/  @P0 BRA `(.L_x_81) ;  /* 0x0000000000240947 */ /* 0x004fea0003800000 */
.L_x_82:
[----:B--2---:R2:W3:Y:S02]  /*4e20*/  SYNCS.PHASECHK.TRANS64.TRYWAIT P0, [R2+URZ], R3 ;  /* 0x00000003020075a7 */ /* 0x0044e400080011ff */
[----:B---3--:R-:W-:Y:S05]  /*4e30*/  @!P0 NANOSLEEP.SYNCS 0x989680 ;  /* 0x009896800000895d */ /* 0x008fea0003900000 */
[----:B------:R-:W3:Y:S02]  /*4e40*/  @!P0 SYNCS.PHASECHK.TRANS64 P0, [R2+URZ], R3 ;  /* 0x00000003020085a7 */ /* 0x000ee400080010ff */
[----:B---3--:R-:W-:Y:S05]  /*4e50*/  @!P0 BRA `(.L_x_82) ;  /* 0xfffffffc00f08947 */ /* 0x008fea000383ffff */
[----:B------:R-:W-:Y:S05]  /*4e60*/  BRA `(.L_x_81) ;  /* 0x0000000000107947 */ /* 0x000fea0003800000 */
.L_x_77:
[----:B------:R-:W-:Y:S01]  /*4e70*/  R2UR UR5, R0 ;  /* 0x00000000000572ca */ /* 0x000fe200000e0000 */
[----:B------:R-:W-:-:S12]  /*4e80*/  UIADD3 UR4, UPT, UPT, UR62, 0xf0, URZ ;  /* 0x000000f03e047890 */ /* 0x000fd8000fffe0ff */
[----:B------:R-:W-:-:S09]  /*4e90*/  UPRMT UR4, UR5, 0x654, UR4 ;  /* 0x0000065405047896 */ /* 0x000fd20008000004 */
[----:B------:R-:W-:Y:S03]  /*4ea0*/  SYNCS.ARRIVE.TRANS64.RED.A1T0 RZ, [UR4], RZ ;  /* 0x000000ffffff79a7 */ /* 0x000fe60008100404 */
.L_x_81:
[----:B-12---:R-:W-:Y:S01]  /*4eb0*/  SHF.L.U32 R3, RZ, 0x1f, RZ ;  /* 0x0000001fff037819 */ /* 0x006fe200000006ff */
[----:B------:R-:W-:Y:S01]  /*4ec0*/  UIADD3 UR4, UPT, UPT, UR62, 0xf0, URZ ;  /* 0x000000f03e047890 */ /* 0x000fe2000fffe0ff */
[----:B------:R-:W-:Y:S02]  /*4ed0*/  PLOP3.LUT P0, PT, PT, PT, UP1, 0x80, 0x8 ;  /* 0x000000000008781c */ /* 0x000fe40003f0f018 */
[----:B------:R-:W1:Y:S02]  /*4ee0*/  SYNCS.PHASECHK.TRANS64.TRYWAIT P1, [UR62+0xf0], R3 ;  /* 0x0000f003ff0075a7 */ /* 0x000e64000802113e */
[----:B-1----:R-:W-:Y:S09]  /*4ef0*/  @!P1 BRA `(.L_x_83) ;  /* 0x0000004800ec9947 */ /* 0x002ff20003800000 */
.L_x_176:
[----:B------:R-:W-:Y:S02]  /*4f00*/  R2UR UR6, R0 ;  /* 0x00000000000672ca */ /* 0x000fe400000e0000 */
[----:B------:R-:W-:-:S11]  /*4f10*/  R2UR UR5, R16 ;  /* 0x00000000100572ca */ /* 0x000fd600000e0000 */
[----:B------:R-:W-:-:S03]  /*4f20*/  @!UP1 UPRMT UR4, UR6, 0x654, UR4 ;  /* 0x0000065406049896 */ /* 0x000fc60008000004 */
[----:B------:R-:W-:-:S06]  /*4f30*/  UMOV UR6, 0x1 ;  /* 0x0000000100067882 */ /* 0x000fcc0000000000 */
[----:B------:R-:W-:Y:S01]  /*4f40*/  @!P0 SYNCS.ARRIVE.TRANS64.RED.A1T0 RZ, [UR4], RZ ;  /* 0x000000ffffff89a7 */ /* 0x000fe20008100404 */
[----:B------:R-:W-:Y:S01]  /*4f50*/  NOP ;  /* 0x0000000000007918 */ /* 0x000fe20000000000 */
[----:B------:R-:W2:Y:S01]  /*4f60*/  LDS R0, [UR8+0x14] ;  /* 0x00001408ff007984 */ /* 0x000ea20008000800 */
[----:B------:R-:W-:-:S03]  /*4f70*/  ULOP3.LUT UR4, UR5, 0xffff, URZ, 0xc0, !UPT ;  /* 0x0000ffff05047892 */ /* 0x000fc6000f8ec0ff */
[----:B------:R-:W-:Y:S01]  /*4f80*/  UMOV UR5, 0xffff ;  /* 0x0000ffff00057882 */ /* 0x000fe20000000000 */
[----:B------:R-:W-:-:S04]  /*4f90*/  USHF.R.U32.HI UR4, URZ, 0x5, UR4 ;  /* 0x00000005ff047899 */ /* 0x000fc80008011604 */
[----:B------:R-:W-:Y:S02]  /*4fa0*/  USHF.L.U32 UR5, UR5, UR4, URZ ;  /* 0x0000000405057299 */ /* 0x000fe400080006ff */
[----:B------:R-:W-:-:S04]  /*4fb0*/  USHF.L.U32 UR4, UR6, UR4, URZ ;  /* 0x0000000406047299 */ /* 0x000fc800080006ff */
[----:B--2---:R-:W-:-:S04]  /*4fc0*/  LOP3.LUT R0, R0, UR5, RZ, 0xc0, !PT ;  /* 0x0000000500007c12 */ /* 0x004fc8000f8ec0ff */
[----:B------:R-:W-:-:S13]  /*4fd0*/  ISETP.NE.AND P0, PT, R0, UR5, PT ;  /* 0x0000000500007c0c */ /* 0x000fda000bf05270 */
[----:B------:R-:W-:Y:S05]  /*4fe0*/  @P0 BRA `(.L_x_84) ;  /* 0x0000000000580947 */ /* 0x000fea0003800000 */
[----:B------:R-:W2:Y:S02]  /*4ff0*/  LDS R0, [UR8+0x18] ;  /* 0x00001808ff007984 */ /* 0x000ea40008000800 */
[----:B--2---:R-:W-:-:S04]  /*5000*/  LOP3.LUT R0, R0, UR4, RZ, 0xc0, !PT ;  /* 0x0000000400007c12 */ /* 0x004fc8000f8ec0ff */
[----:B------:R-:W-:-:S13]  /*5010*/  ISETP.NE.AND P0, PT, R0, UR4, PT ;  /* 0x0000000400007c0c */ /* 0x000fda000bf05270 */
[----:B------:R-:W-:Y:S05]  /*5020*/  @P0 BRA `(.L_x_85) ;  /* 0x00000000003c0947 */ /* 0x000fea0003800000 */
[----:B-1----:R-:W1:Y:S01]  /*5030*/  S2R R2, SR_LANEID ;  /* 0x0000000000027919 */ /* 0x002e620000000000 */
[----:B------:R-:W-:-:S06]  /*5040*/  ULOP3.LUT UR5, URZ, UR5, URZ, 0x33, !UPT ;  /* 0x00000005ff057292 */ /* 0x000fcc000f8e33ff */
[----:B------:R-:W-:-:S04]  /*5050*/  IMAD.U32 R0, RZ, RZ, UR5 ;  /* 0x00000005ff007e24 */ /* 0x000fc8000f8e00ff */
[----:B------:R2:W3:Y:S02]  /*5060*/  REDUX UR7, R0 ;  /* 0x00000000000773c4 */ /* 0x0004e40000000000 */
[----:B------:R4:W-:Y:S01]  /*5070*/  UTCATOMSWS.AND URZ, UR5 ;  /* 0x0000000500ff79e3 */ /* 0x0009e20008000000 */
[----:B--2---:R-:W-:Y:S01]  /*5080*/  LOP3.LUT R0, RZ, UR4, RZ, 0x33, !PT ;  /* 0x00000004ff007c12 */ /* 0x004fe2000f8e33ff */
[----:B------:R-:W-:Y:S02]  /*5090*/  VOTEU.ANY UR4, UPT, PT ;  /* 0x0000000000047886 */ /* 0x000fe400038e0100 */
[----:B------:R-:W-:Y:S02]  /*50a0*/  UFLO.U32 UR4, UR4 ;  /* 0x00000004000472bd */ /* 0x000fe400080e0000 */
[----:B------:R-:W2:Y:S04]  /*50b0*/  REDUX UR6, R0 ;  /* 0x00000000000673c4 */ /* 0x000ea80000000000 */
[----:B-1----:R-:W-:-:S02]  /*50c0*/  ISETP.EQ.U32.AND P0, PT, R2, UR4, PT ;  /* 0x0000000402007c0c */ /* 0x002fc4000bf02070 */
[----:B---3--:R-:W-:-:S11]  /*50d0*/  MOV R2, UR7 ;  /* 0x0000000700027c02 */ /* 0x008fd60008000f00 */
[----:B------:R4:W-:Y:S01]  /*50e0*/  @P0 ATOMS.AND RZ, [UR8+0x14], R2 ;  /* 0x00001402ffff098c */ /* 0x0009e2000a800008 */
[----:B--2---:R-:W-:-:S05]  /*50f0*/  IMAD.U32 R0, RZ, RZ, UR6 ;  /* 0x00000006ff007e24 */ /* 0x004fca000f8e00ff */
[----:B------:R4:W-:Y:S01]  /*5100*/  @P0 ATOMS.AND RZ, [UR8+0x18], R0 ;  /* 0x00001800ffff098c */ /* 0x0009e2000a800008 */
[----:B------:R-:W-:Y:S05]  /*5110*/  BRA `(.L_x_86) ;  /* 0x0000000000147947 */ /* 0x000fea0003800000 */
.L_x_85:
[----:B-1----:R-:W-:Y:S02]  /*5120*/  MOV R2, 0x5140 ;  /* 0x0000514000027802 */ /* 0x002fe40000000f00 */
[----:B-----5:R-:W-:Y:S05]  /*5130*/  CALL.REL.NOINC `($__internal_0_$__cuda_sm10x_tcgen05_guardrail_trap_col_being_dealloced_not_returned_by_alloc) ;  /* 0x0000004c00c47944 */ /* 0x020fea0003c00000 */
[----:B------:R-:W-:Y:S05]  /*5140*/  BRA `(.L_x_86) ;  /* 0x0000000000087947 */ /* 0x000fea0003800000 */
.L_x_84:
[----:B-1----:R-:W-:Y:S02]  /*5150*/  MOV R2, 0x5170 ;  /* 0x0000517000027802 */ /* 0x002fe40000000f00 */
[----:B-----5:R-:W-:Y:S05]  /*5160*/  CALL.REL.NOINC `($__internal_2_$__cuda_sm10x_tcgen05_guardrail_trap_unallocated_columns_being_dealloced) ;  /* 0x0000004c00d07944 */ /* 0x020fea0003c00000 */
.L_x_86:
[----:B------:R-:W-:Y:S01]  /*5170*/  NOP ;  /* 0x0000000000007918 */ /* 0x000fe20000000000 */
[----:B----4-:R-:W-:Y:S05]  /*5180*/  EXIT ;  /* 0x000000000000794d */ /* 0x010fea0003800000 */
.L_x_57:
[----:B------:R-:W-:-:S09]  /*5190*/  UISETP.NE.OR UP0, UPT, UR21, 0x3, !UP3 ;  /* 0x000000031500788c */ /* 0x000fd2000df05670 */
[----:B------:R-:W-:Y:S05]  /*51a0*/  BRA.U UP0, `(.L_x_87) ;  /* 0x00000011006c7547 */ /* 0x000fea000b800000 */
[----:B------:R-:W1:Y:S01]  /*51b0*/  LDCU UR31, c[0x0][0x370] ;  /* 0x00006e00ff1f77ac */ /* 0x000e620008000800 */
[----:B------:R-:W2:Y:S01]  /*51c0*/  LDC.64 R16, c[0x0][0x348] ;  /* 0x0000d200ff107b82 */ /* 0x000ea20000000a00 */
[----:B------:R-:W-:Y:S01]  /*51d0*/  R2UR UR10, R59 ;  /* 0x000000003b0a72ca */ /* 0x000fe200000e0000 */
[----:B------:R-:W-:Y:S01]  /*51e0*/  HFMA2 R13, -RZ, RZ, 0, 0 ;  /* 0x00000000ff0d7431 */ /* 0x000fe200000001ff */
[----:B------:R-:W1:Y:S01]  /*51f0*/  LDCU.128 UR40, c[0x0][0xb10] ;  /* 0x00016200ff2877ac */ /* 0x000e620008000c00 */
[----:B------:R-:W-:Y:S01]  /*5200*/  IMAD.MOV.U32 R15, RZ, RZ, 0x1 ;  /* 0x00000001ff0f7424 */ /* 0x000fe200078e00ff */
[----:B------:R-:W-:Y:S01]  /*5210*/  MOV R7, 0x2000 ;  /* 0x0000200000077802 */ /* 0x000fe20000000f00 */
[----:B------:R-:W-:Y:S01]  /*5220*/  IMAD.MOV.U32 R14, RZ, RZ, RZ ;  /* 0x000000ffff0e7224 */ /* 0x000fe200078e00ff */
[----:B------:R-:W3:Y:S01]  /*5230*/  LDCU UR30, c[0x0][0x374] ;  /* 0x00006e80ff1e77ac */ /* 0x000ee20008000800 */
[----:B------:R-:W4:Y:S01]  /*5240*/  LDC.64 R2, c[0x0][0x888] ;  /* 0x00022200ff027b82 */ /* 0x000f220000000a00 */
[----:B------:R-:W3:Y:S01]  /*5250*/  LDCU UR15, c[0x0][0xb0c] ;  /* 0x00016180ff0f77ac */ /* 0x000ee20008000800 */
[----:B------:R-:W2:Y:S06]  /*5260*/  LDCU UR46, c[0x0][0xb20] ;  /* 0x00016400ff2e77ac */ /* 0x000eac0008000800 */
[----:B------:R-:W4:Y:S01]  /*5270*/  LDC.64 R4, c[0x0][0x890] ;  /* 0x00022400ff047b82 */ /* 0x000f220000000a00 */
[----:B------:R-:W2:Y:S01]  /*5280*/  LDCU UR4, c[0x0][0xb30] ;  /* 0x00016600ff0477ac */ /* 0x000ea20008000800 */
[----:B------:R-:W-:Y:S01]  /*5290*/  UMOV UR21, 0x400 ;  /* 0x0000040000157882 */ /* 0x000fe20000000000 */
[----:B-1----:R-:W-:-:S02]  /*52a0*/  UIMAD.WIDE.U32 UR6, UR31, UR40, URZ ;  /* 0x000000281f0672a5 */ /* 0x002fc4000f8e00ff */
[----:B---3--:R-:W-:Y:S02]  /*52b0*/  UIMAD.WIDE.U32 UR8, UR30, UR43, URZ ;  /* 0x0000002b1e0872a5 */ /* 0x008fe4000f8e00ff */
[----:B------:R-:W-:Y:S02]  /*52c0*/  ULEA UR21, UR10, UR21, 0x18 ;  /* 0x000000150a157291 */ /* 0x000fe4000f8ec0ff */
[----:B------:R-:W-:Y:S02]  /*52d0*/  UPLOP3.LUT UP3, UPT, UPT, UPT, UPT, 0x40, 0x4 ;  /* 0x000000000004789c */ /* 0x000fe40003f6e870 */
[----:B------:R-:W-:Y:S01]  /*52e0*/  UIADD3 UR37, UPT, UPT, UR21, 0x38, URZ ;  /* 0x0000003815257890 */ /* 0x000fe2000fffe0ff */
[----:B------:R-:W-:Y:S01]  /*52f0*/  UMOV UR6, UR7 ;  /* 0x0000000700067c82 */ /* 0x000fe20008000000 */
[----:B------:R-:W-:Y:S01]  /*5300*/  UMOV UR38, UR9 ;  /* 0x0000000900267c82 */ /* 0x000fe20008000000 */
[----:B------:R-:W-:Y:S02]  /*5310*/  UISETP.GE.AND UP0, UPT, UR39, 0x1, UPT ;  /* 0x000000012700788c */ /* 0x000fe4000bf06270 */
[----:B------:R-:W-:Y:S01]  /*5320*/  UISETP.NE.AND UP4, UPT, UR39, 0x1, UPT ;  /* 0x000000012700788c */ /* 0x000fe2000bf85270 */
[----:B------:R-:W1:Y:S01]  /*5330*/  LDCU.64 UR22, c[0x0][0xb28] ;  /* 0x00016500ff1677ac */ /* 0x000e620008000a00 */
[----:B------:R-:W-:-:S02]  /*5340*/  UISETP.NE.AND UP6, UPT, UR15, 0x1, UPT ;  /* 0x000000010f00788c */ /* 0x000fc4000bfc5270 */
[----:B------:R-:W-:Y:S02]  /*5350*/  UISETP.NE.AND UP5, UPT, UR42, 0x1, UPT ;  /* 0x000000012a00788c */ /* 0x000fe4000bfa5270 */
[----:B------:R-:W-:Y:S02]  /*5360*/  UIADD3 UR33, UPT, UPT, UR21, 0x20, URZ ;  /* 0x0000002015217890 */ /* 0x000fe4000fffe0ff */
[----:B------:R-:W-:Y:S02]  /*5370*/  UIADD3 UR25, UPT, UPT, UR21, 0x28, URZ ;  /* 0x0000002815197890 */ /* 0x000fe4000fffe0ff */
[----:B------:R-:W-:Y:S02]  /*5380*/  UIADD3 UR17, UPT, UPT, UR21, 0x30, URZ ;  /* 0x0000003015117890 */ /* 0x000fe4000fffe0ff */
[----:B------:R-:W-:Y:S02]  /*5390*/  UPRMT UR37, UR10, 0x654, UR37 ;  /* 0x000006540a257896 */ /* 0x000fe40008000025 */
[----:B------:R-:W-:-:S02]  /*53a0*/  USHF.R.U32.HI UR44, URZ, UR41, UR6 ;  /* 0x00000029ff2c7299 */ /* 0x000fc40008011606 */
[----:B--2---:R-:W-:Y:S02]  /*53b0*/  USHF.R.U32.HI UR38, URZ, UR46, UR38 ;  /* 0x0000002eff267299 */ /* 0x004fe40008011626 */
[----:B------:R-:W-:-:S11]  /*53c0*/  UISETP.NE.AND UP2, UPT, UR4, 0x1, UPT ;  /* 0x000000010400788c */ /* 0x000fd6000bf45270 */
.L_x_98:
[C---:B------:R-:W-:Y:S02]  /*53d0*/  LEA R12, R14.reuse, UR21, 0x3 ;  /* 0x000000150e0c7c11 */ /* 0x040fe4000f8e18ff */
[----:B------:R-:W-:Y:S02]  /*53e0*/  SHF.L.U32 R0, R13, 0x1f, RZ ;  /* 0x0000001f0d007819 */ /* 0x000fe400000006ff */
[----:B------:R-:W-:Y:S02]  /*53f0*/  LEA R8, R14, UR21, 0x4 ;  /* 0x000000150e087c11 */ /* 0x000fe4000f8e20ff */
[----:B--2---:R-:W2:Y:S02]  /*5400*/  SYNCS.PHASECHK.TRANS64.TRYWAIT P0, [R12+URZ+0x70], R0 ;  /* 0x000070000c0075a7 */ /* 0x004ea400080011ff */
[----:B--2---:R-:W-:Y:S05]  /*5410*/  @!P0 BRA `(.L_x_88) ;  /* 0x0000004400bc8947 */ /* 0x004fea0003800000 */
.L_x_177:
[----:B------:R-:W3:Y:S01]  /*5420*/  LDS.128 R8, [R8+0x100] ;  /* 0x0001000008087984 */ /* 0x000ee20000000c00 */
[----:B------:R-:W-:Y:S01]  /*5430*/  UISETP.GE.AND UP0, UPT, UR39, 0x1, UPT ;  /* 0x000000012700788c */ /* 0x000fe2000bf06270 */
[----:B------:R-:W-:Y:S01]  /*5440*/  @!PT LDS RZ, [RZ] ;  /* 0x00000000fffff984 */ /* 0x000fe20000000800 */
[----:B------:R-:W-:Y:S01]  /*5450*/  @!PT LDS RZ, [RZ] ;  /* 0x00000000fffff984 */ /* 0x000fe20000000800 */
[----:B------:R-:W-:Y:S01]  /*5460*/  @!PT LDS RZ, [RZ] ;  /* 0x00000000fffff984 */ /* 0x000fe20000000800 */
[----:B------:R-:W-:Y:S01]  /*5470*/  @!PT LDS RZ, [RZ] ;  /* 0x00000000fffff984 */ /* 0x000fe20000000800 */
[----:B------:R1:W-:Y:S06]  /*5480*/  MEMBAR.ALL.CTA ;  /* 0x0000000000007992 */ /* 0x0003ec0000008000 */
[----:B-1----:R-:W1:Y:S01]  /*5490*/  FENCE.VIEW.ASYNC.S ;  /* 0x00000000000073c6 */ /* 0x002e620000000000 */
[----:B---3--:R-:W-:Y:S11]  /*54a0*/  LOP3.LUT P0, RZ, R10, 0x1, RZ, 0xc0, !PT ;  /* 0x000000010aff7812 */ /* 0x008ff6000780c0ff */
[----:B------:R-:W-:Y:S02]  /*54b0*/  @!UPT UIADD3 URZ, UPT, UPT, URZ, URZ, URZ ;  /* 0x000000fffffff290 */ /* 0x000fe4000fffe0ff */
[----:B-1----:R-:W-:Y:S01]  /*54c0*/  VOTEU.ANY UP1, P0 ;  /* 0x0000000000ff7886 */ /* 0x002fe20000020100 */
[----:B------:R-:W-:Y:S11]  /*54d0*/  PLOP3.LUT P0, PT, PT, PT, UP1, 0x80, 0x8 ;  /* 0x000000000008781c */ /* 0x000ff60003f0f018 */
[----:B------:R-:W-:Y:S02]  /*54e0*/  @!UPT UIADD3 URZ, UPT, UPT, URZ, URZ, URZ ;  /* 0x000000fffffff290 */ /* 0x000fe4000fffe0ff */
[----:B--2---:R-:W-:Y:S02]  /*54f0*/  @P0 SHF.R.U32.HI R0, RZ, 0x10, R9 ;  /* 0x00000010ff000819 */ /* 0x004fe40000011609 */
[----:B------:R-:W-:Y:S02]  /*5500*/  @P0 MOV R6, R8 ;  /* 0x0000000800060202 */ /* 0x000fe40000000f00 */
[----:B------:R-:W-:Y:S01]  /*5510*/  @P0 R2UR UR4, R0 ;  /* 0x00000000000402ca */ /* 0x000fe200000e0000 */
[----:B------:R-:W-:Y:S01]  /*5520*/  VIADD R0, R12, 0x80 ;  /* 0x000000800c007836 */ /* 0x000fe20000000000 */
[----:B------:R-:W-:Y:S02]  /*5530*/  @P0 LOP3.LUT R8, R9, 0xffff, RZ, 0xc0, !PT ;  /* 0x0000ffff09080812 */ /* 0x000fe400078ec0ff */
[----:B------:R-:W-:Y:S02]  /*5540*/  @P0 R2UR UR6, R6 ;  /* 0x00000000060602ca */ /* 0x000fe400000e0000 */
[----:B------:R-:W-:Y:S02]  /*5550*/  PRMT R0, RZ, 0x654, R0 ;  /* 0x00000654ff007816 */ /* 0x000fe40000000000 */
[----:B------:R-:W-:Y:S02]  /*5560*/  @P0 R2UR UR5, R8 ;  /* 0x00000000080502ca */ /* 0x000fe400000e0000 */
[----:B------:R1:W-:Y:S03]  /*5570*/  SYNCS.ARRIVE.TRANS64.RED.A1T0 RZ, [R0+URZ], RZ ;  /* 0x000000ff00ff79a7 */ /* 0x0003e600081004ff */
[----:B------:R-:W-:Y:S04]  /*5580*/  @UP1 UMOV UR29, UR4 ;  /* 0x00000004001d1c82 */ /* 0x000fe80008000000 */
[----:B------:R-:W-:Y:S04]  /*5590*/  @UP1 UMOV UR14, UR6 ;  /* 0x00000006000e1c82 */ /* 0x000fe80008000000 */
[----:B------:R-:W-:Y:S01]  /*55a0*/  @UP1 UMOV UR13, UR5 ;  /* 0x00000005000d1c82 */ /* 0x000fe20008000000 */
[----:B------:R-:W-:Y:S05]  /*55b0*/  BRA.U !UP0, `(.L_x_89) ;  /* 0x0000000108a47547 */ /* 0x000fea000b800000 */
[----:B------:R-:W-:Y:S02]  /*55c0*/  UIMAD.WIDE.U32 UR18, UR13, UR43, URZ ;  /* 0x0000002b0d1272a5 */ /* 0x000fe4000f8e00ff */
[----:B------:R-:W-:Y:S02]  /*55d0*/  UIMAD.WIDE.U32 UR26, UR14, UR40, URZ ;  /* 0x000000280e1a72a5 */ /* 0x000fe4000f8e00ff */
[----:B------:R-:W-:Y:S02]  /*55e0*/  USEL UR4, UR30, UR38, !UP5 ;  /* 0x000000261e047287 */ /* 0x000fe4000e800000 */
[----:B------:R-:W-:Y:S02]  /*55f0*/  USEL UR7, UR31, UR44, !UP6 ;  /* 0x0000002c1f077287 */ /* 0x000fe4000f000000 */
[----:B------:R-:W-:Y:S02]  /*5600*/  UIMAD.WIDE.U32 UR8, UR4, UR22, URZ ;  /* 0x00000016040872a5 */ /* 0x000fe4000f8e00ff */
[----:B------:R-:W-:Y:S01]  /*5610*/  UIMAD.WIDE.U32 UR10, UR7, UR22, URZ ;  /* 0x00000016070a72a5 */ /* 0x000fe2000f8e00ff */
[----:B------:R-:W-:Y:S02]  /*5620*/  UMOV UR5, UR19 ;  /* 0x0000001300057c82 */ /* 0x000fe40008000000 */
[----:B------:R-:W-:Y:S03]  /*5630*/  USHF.R.U32.HI UR6, URZ, UR46, UR5 ;  /* 0x0000002eff067299 */ /* 0x000fe60008011605 */
[----:B------:R-:W-:Y:S01]  /*5640*/  UMOV UR5, UR27 ;  /* 0x0000001b00057c82 */ /* 0x000fe20008000000 */
[----:B------:R-:W-:Y:S02]  /*5650*/  USEL UR6, UR13, UR6, !UP5 ;  /* 0x000000060d067287 */ /* 0x000fe4000e800000 */
[----:B------:R-:W-:Y:S03]  /*5660*/  USHF.R.U32.HI UR12, URZ, UR41, UR5 ;  /* 0x00000029ff0c7299 */ /* 0x000fe60008011605 */
[----:B------:R-:W-:Y:S02]  /*5670*/  UMOV UR5, UR9 ;  /* 0x0000000900057c82 */ /* 0x000fe40008000000 */
[----:B------:R-:W-:Y:S03]  /*5680*/  @UP4 USHF.R.U32.HI UR4, URZ, UR23, UR5 ;  /* 0x00000017ff044299 */ /* 0x000fe60008011605 */
[----:B------:R-:W-:Y:S01]  /*5690*/  UMOV UR5, UR11 ;  /* 0x0000000b00057c82 */ /* 0x000fe20008000000 */
[----:B------:R-:W-:Y:S02]  /*56a0*/  UIMAD UR4, UR39, UR4, URZ ;  /* 0x00000004270472a4 */ /* 0x000fe4000f8e02ff */
[----:B------:R-:W-:Y:S02]  /*56b0*/  @UP4 USHF.R.U32.HI UR7, URZ, UR23, UR5 ;  /* 0x00000017ff074299 */ /* 0x000fe40008011605 */
[----:B------:R-:W-:Y:S02]  /*56c0*/  UIMAD.WIDE.U32 UR10, UR6, UR22, URZ ;  /* 0x00000016060a72a5 */ /* 0x000fe4000f8e00ff */
[----:B------:R-:W-:Y:S02]  /*56d0*/  USEL UR5, UR14, UR12, !UP6 ;  /* 0x0000000c0e057287 */ /* 0x000fe4000f000000 */
[----:B------:R-:W-:Y:S02]  /*56e0*/  UIMAD UR8, UR39, UR7, URZ ;  /* 0x00000007270872a4 */ /* 0x000fe4000f8e02ff */
[----:B------:R-:W-:Y:S03]  /*56f0*/  UISETP.GE.AND UP0, UPT, UR6, UR4, UPT ;  /* 0x000000040600728c */ /* 0x000fe6000bf06270 */
[----:B------:R-:W-:Y:S01]  /*5700*/  UMOV UR4, UR11 ;  /* 0x0000000b00047c82 */ /* 0x000fe20008000000 */
[----:B------:R-:W-:Y:S02]  /*5710*/  UISETP.GE.OR UP0, UPT, UR5, UR8, UP0 ;  /* 0x000000080500728c */ /* 0x000fe40008706670 */
[----:B------:R-:W-:Y:S02]  /*5720*/  USHF.R.U32.HI UR4, URZ, UR23, UR4 ;  /* 0x00000017ff047299 */ /* 0x000fe40008011604 */
[----:B------:R-:W-:Y:S02]  /*5730*/  UIMAD.WIDE.U32 UR8, UR5, UR22, URZ ;  /* 0x00000016050872a5 */ /* 0x000fe4000f8e00ff */
[----:B------:R-:W-:Y:S04]  /*5740*/  USEL UR10, UR6, UR4, !UP4 ;  /* 0x00000004060a7287 */ /* 0x000fe8000e000000 */
[----:B------:R-:W-:Y:S01]  /*5750*/  UIADD3 UR11, UPT, UPT, -UR10, URZ, URZ ;  /* 0x000000ff0a0b7290 */ /* 0x000fe2000fffe1ff */
[----:B------:R-:W-:Y:S02]  /*5760*/  @!UP0 UMOV UR4, UR9 ;  /* 0x0000000900048c82 */ /* 0x000fe40008000000 */
[----:B------:R-:W-:Y:S02]  /*5770*/  @!UP0 USHF.R.U32.HI UR4, URZ, UR23, UR4 ;  /* 0x00000017ff048299 */ /* 0x000fe40008011604 */
[----:B------:R-:W-:Y:S02]  /*5780*/  UIMAD UR8, UR39, UR11, UR6 ;  /* 0x0000000b270872a4 */ /* 0x000fe4000f8e0206 */
[----:B------:R-:W-:Y:S04]  /*5790*/  @!UP0 USEL UR4, UR5, UR4, !UP4 ;  /* 0x0000000405048287 */ /* 0x000fe8000e000000 */
[----:B------:R-:W-:Y:S02]  /*57a0*/  @!UP0 UIMAD UR8, UR7, UR8, UR4 ;  /* 0x00000008070882a4 */ /* 0x000fe4000f8e0204 */
[----:B------:R-:W-:Y:S02]  /*57b0*/  @!UP0 UIADD3 UR9, UPT, UPT, UR10, -UR4, URZ ;  /* 0x800000040a098290 */ /* 0x000fe4000fffe0ff */
[----:B------:R-:W-:Y:S02]  /*57c0*/  UIADD3 UR4, UPT, UPT, -UR5, URZ, URZ ;  /* 0x000000ff05047290 */ /* 0x000fe4000fffe1ff */
[----:B------:R-:W-:Y:S02]  /*57d0*/  UIADD3 UR7, UPT, UPT, -UR6, URZ, URZ ;  /* 0x000000ff06077290 */ /* 0x000fe4000fffe1ff */
[----:B------:R-:W-:Y:S02]  /*57e0*/  @!UP0 UIMAD UR6, UR9, UR39, UR5 ;  /* 0x00000027090682a4 */ /* 0x000fe4000f8e0205 */
[----:B------:R-:W-:Y:S02]  /*57f0*/  UIMAD UR14, UR15, UR4, UR14 ;  /* 0x000000040f0e72a4 */ /* 0x000fe4000f8e020e */
[----:B------:R-:W-:Y:S01]  /*5800*/  UIMAD UR13, UR42, UR7, UR13 ;  /* 0x000000072a0d72a4 */ /* 0x000fe2000f8e020d */
[----:B------:R-:W-:Y:S02]  /*5810*/  @!UP0 UMOV UR5, UR8 ;  /* 0x0000000800058c82 */ /* 0x000fe40008000000 */
[----:B------:R-:W-:Y:S02]  /*5820*/  UIMAD UR14, UR5, UR15, UR14 ;  /* 0x0000000f050e72a4 */ /* 0x000fe4000f8e020e */
[----:B------:R-:W-:Y:S11]  /*5830*/  UIMAD UR13, UR6, UR42, UR13 ;  /* 0x0000002a060d72a4 */ /* 0x000ff6000f8e020d */
[----:B------:R-:W-:Y:S01]  /*5840*/  @!UPT UIADD3 URZ, UPT, UPT, URZ, URZ, URZ ;  /* 0x000000fffffff290 */ /* 0x000fe2000fffe0ff */
.L_x_89:
[----:B------:R-:W2:Y:S01]  /*5850*/  @!UP2 LDCU.128 UR8, c[0x0][0xb10] ;  /* 0x00016200ff08a7ac */ /* 0x000ea20008000c00 */
[C---:B----4-:R-:W-:Y:S02]  /*5860*/  ISETP.NE.U32.AND P1, PT, R4.reuse, RZ, PT ;  /* 0x000000ff0400720c */ /* 0x050fe40003f25070 */
[----:B------:R-:W-:Y:S02]  /*5870*/  ISETP.NE.U32.AND P0, PT, R4, RZ, PT ;  /* 0x000000ff0400720c */ /* 0x000fe40003f05070 */
[C---:B------:R-:W-:Y:S02]  /*5880*/  ISETP.NE.AND.EX P1, PT, R5.reuse, RZ, PT, P1 ;  /* 0x000000ff0500720c */ /* 0x040fe40003f25310 */
[----:B------:R-:W-:Y:S01]  /*5890*/  ISETP.NE.AND.EX P0, PT, R5, RZ, PT, P0 ;  /* 0x000000ff0500720c */ /* 0x000fe20003f05300 */
[----:B------:R-:W3:Y:S01]  /*58a0*/  @!UP2 LDCU UR5, c[0x0][0xb0c] ;  /* 0x00016180ff05a7ac */ /* 0x000ee20008000800 */
[----:B------:R-:W-:Y:S01]  /*58b0*/  SHF.L.U32 R9, R15, 0x1f, RZ ;  /* 0x0000001f0f097819 */ /* 0x000fe200000006ff */
[----:B------:R-:W-:Y:S02]  /*58c0*/  USHF.L.U32 UR35, UR16, 0x7, URZ ;  /* 0x0000000710237899 */ /* 0x000fe400080006ff */
[----:B------:R-:W-:Y:S02]  /*58d0*/  USHF.L.U32 UR34, UR20, 0x6, URZ ;  /* 0x0000000614227899 */ /* 0x000fe400080006ff */
[----:B--2---:R-:W-:Y:S07]  /*58e0*/  UIMAD.WIDE.U32 UR6, UR14, UR8, URZ ;  /* 0x000000080e0672a5 */ /* 0x004fee000f8e00ff */
[----:B------:R-:W-:Y:S01]  /*58f0*/  @!UP2 UMOV UR4, UR7 ;  /* 0x000000070004ac82 */ /* 0x000fe20008000000 */
[----:B---3--:R-:W-:Y:S02]  /*5900*/  @!UP2 UISETP.NE.AND UP0, UPT, UR5, 0x1, UPT ;  /* 0x000000010500a88c */ /* 0x008fe4000bf05270 */
[----:B------:R-:W-:Y:S02]  /*5910*/  @!UP2 USHF.R.U32.HI UR4, URZ, UR9, UR4 ;  /* 0x00000009ff04a299 */ /* 0x000fe40008011604 */
[----:B------:R-:W-:Y:S02]  /*5920*/  UIMAD.WIDE.U32 UR6, UR13, UR11, URZ ;  /* 0x0000000b0d0672a5 */ /* 0x000fe4000f8e00ff */
[----:B------:R-:W-:Y:S02]  /*5930*/  @!UP2 USEL UR8, UR14, UR4, !UP0 ;  /* 0x000000040e08a287 */ /* 0x000fe4000c000000 */
[----:B------:R-:W-:Y:S03]  /*5940*/  @!UP2 UISETP.NE.AND UP0, UPT, UR10, 0x1, UPT ;  /* 0x000000010a00a88c */ /* 0x000fe6000bf05270 */
[----:B------:R-:W-:Y:S02]  /*5950*/  @!UP2 UMOV UR6, UR7 ;  /* 0x000000070006ac82 */ /* 0x000fe40008000000 */
[----:B------:R-:W2:Y:S02]  /*5960*/  @!UP2 LDCU UR4, c[0x0][0xb20] ;  /* 0x00016400ff04a7ac */ /* 0x000ea40008000800 */
[----:B--2---:R-:W-:Y:S04]  /*5970*/  @!UP2 USHF.R.U32.HI UR6, URZ, UR4, UR6 ;  /* 0x00000004ff06a299 */ /* 0x004fe80008011606 */
[----:B------:R-:W-:Y:S04]  /*5980*/  @!UP2 USEL UR6, UR13, UR6, !UP0 ;  /* 0x000000060d06a287 */ /* 0x000fe8000c000000 */
[----:B------:R-:W-:Y:S02]  /*5990*/  @!UP2 UIADD3 UR4, UPT, UPT, -UR8, UR6, URZ ;  /* 0x000000060804a290 */ /* 0x000fe4000fffe1ff */
[----:B------:R-:W-:Y:S02]  /*59a0*/  @!UP2 UIADD3 UR6, UPT, UPT, UR8, -UR6, URZ ;  /* 0x800000060806a290 */ /* 0x000fe4000fffe0ff */
[----:B------:R-:W-:Y:S02]  /*59b0*/  @!UP2 UIMAD UR14, UR4, UR5, UR14 ;  /* 0x00000005040ea2a4 */ /* 0x000fe4000f8e020e */
[----:B------:R-:W-:Y:S01]  /*59c0*/  @!UP2 UIMAD UR13, UR6, UR10, UR13 ;  /* 0x0000000a060da2a4 */ /* 0x000fe2000f8e020d */
[----:B------:R-:W-:Y:S11]  /*59d0*/  BRA.U UP3, `(.L_x_90) ;  /* 0x0000000103107547 */ /* 0x000ff6000b800000 */
[----:B------:R-:W-:Y:S04]  /*59e0*/  MOV R6, UR45 ;  /* 0x0000002d00067c02 */ /* 0x000fe80008000f00 */
[----:B------:R-:W-:Y:S04]  /*59f0*/  SHF.L.U32 R6, R6, 0x1f, RZ ;  /* 0x0000001f06067819 */ /* 0x000fe800000006ff */
[----:B------:R-:W2:Y:S02]  /*5a00*/  SYNCS.PHASECHK.TRANS64.TRYWAIT P2, [UR21+0x68], R6 ;  /* 0x00006806ff0075a7 */ /* 0x000ea40008041115 */
[----:B--2---:R-:W-:Y:S05]  /*5a10*/  @!P2 BRA `(.L_x_91) ;  /* 0x000000400050a947 */ /* 0x004fea0003800000 */
.L_x_90:
[----:B------:R-:W-:Y:S05]  /*5a20*/  @!P1 BRA `(.L_x_92) ;  /* 0x0000000000309947 */ /* 0x000fea0003800000 */
[----:B------:R-:W-:Y:S01]  /*5a30*/  ISETP.NE.U32.AND P1, PT, R2, RZ, PT ;  /* 0x000000ff0200720c */ /* 0x000fe20003f25070 */
[----:B------:R-:W2:Y:S01]  /*5a40*/  LDCU.64 UR4, c[0x0][0x358] ;  /* 0x00006b00ff0477ac */ /* 0x000ea20008000a00 */
[----:B------:R-:W-:Y:S02]  /*5a50*/  IMAD.MOV.U32 R26, RZ, RZ, 0x1 ;  /* 0x00000001ff1a7424 */ /* 0x000fe400078e00ff */
[----:B------:R-:W-:Y:S11]  /*5a60*/  ISETP.NE.AND.EX P1, PT, R3, RZ, PT, P1 ;  /* 0x000000ff0300720c */ /* 0x000ff60003f25310 */
[----:B------:R-:W-:Y:S02]  /*5a70*/  @!UPT UIADD3 URZ, UPT, UPT, URZ, URZ, URZ ;  /* 0x000000fffffff290 */ /* 0x000fe4000fffe0ff */
[----:B------:R-:W3:Y:S01]  /*5a80*/  @P1 LDC.64 R10, c[0x0][0x888] ;  /* 0x00022200ff0a1b82 */ /* 0x000ee20000000a00 */
[----:B-1----:R-:W-:Y:S04]  /*5a90*/  @P1 IMAD R0, R4, UR60, RZ ;  /* 0x0000003c04001c24 */ /* 0x002fe8000f8e02ff */
[----:B---3--:R-:W-:Y:S04]  /*5aa0*/  @P1 IMAD.WIDE R10, R0, 0x4, R10 ;  /* 0x00000004000a1825 */ /* 0x008fe800078e020a */
[----:B------:R-:W-:Y:S01]  /*5ab0*/  HFMA2 R0, -RZ, RZ, 0, 5.9604644775390625e-08 ;  /* 0x00000001ff007431 */ /* 0x000fe200000001ff */
[----:B--2--5:R2:W5:Y:S04]  /*5ac0*/  @P1 LDG.E R27, desc[UR4][R10.64] ;  /* 0x000000040a1b1981 */ /* 0x024568000c1e1900 */
[----:B------:R-:W-:Y:S01]  /*5ad0*/  @!P1 PRMT R26, R0, 0x7610, R26 ;  /* 0x00007610001a9816 */ /* 0x000fe2000000001a */
[----:B--2---:R-:W3:Y:S06]  /*5ae0*/  @!P1 LDC R27, c[0x0][0x880] ;  /* 0x00022000ff1b9b82 */ /* 0x004eec0000000800 */
.L_x_92:
[----:B---3-5:R-:W-:Y:S01]  /*5af0*/  @!P0 FSETP.EQ.AND P1, PT, R27, RZ, PT ;  /* 0x000000ff1b00820b */ /* 0x028fe20003f22000 */
[----:B------:R-:W-:Y:S01]  /*5b00*/  @!UPT UIADD3 URZ, UPT, UPT, URZ, URZ, URZ ;  /* 0x000000fffffff290 */ /* 0x000fe2000fffe0ff */
[----:B------:R-:W-:Y:S11]  /*5b10*/  @!P0 BRA `(.L_x_93) ;  /* 0x0000000000188947 */ /* 0x000ff60003800000 */
[----:B------:R-:W-:Y:S02]  /*5b20*/  LOP3.LUT P0, RZ, R26, 0xff, RZ, 0xc0, !PT ;  /* 0x000000ff1aff7812 */ /* 0x000fe4000780c0ff */
[----:B------:R-:W-:Y:S04]  /*5b30*/  ISETP.NE.U32.AND P1, PT, R2, RZ, PT ;  /* 0x000000ff0200720c */ /* 0x000fe80003f25070 */
[----:B------:R-:W-:Y:S04]  /*5b40*/  ISETP.NE.AND.EX P1, PT, R3, RZ, PT, P1 ;  /* 0x000000ff0300720c */ /* 0x000fe80003f25310 */
[----:B------:R-:W-:Y:S03]  /*5b50*/  PLOP3.LUT P1, PT, P1, PT, PT, 0x8, 0x80 ;  /* 0x000000000080781c */ /* 0x000fe60000f2e170 */
[----:B------:R-:W-:Y:S11]  /*5b60*/  @P0 FSETP.EQ.AND P1, PT, R27, RZ, PT ;  /* 0x000000ff1b00020b */ /* 0x000ff60003f22000 */
[----:B------:R-:W-:Y:S02]  /*5b70*/  @!UPT UIADD3 URZ, UPT, UPT, URZ, URZ, URZ ;  /* 0x000000fffffff290 */ /* 0x000fe4000fffe0ff */
.L_x_93:
[----:B------:R-:W2:Y:S01]  /*5b80*/  SYNCS.PHASECHK.TRANS64.TRYWAIT P2, [UR21+0x40], R9 ;  /* 0x00004009ff0075a7 */ /* 0x000ea20008041115 */
[----:B------:R-:W-:Y:S04]  /*5b90*/  ELECT P0, URZ, PT ;  /* 0x0000000000ff782f */ /* 0x000fe80003800000 */
[----:B------:R-:W-:Y:S11]  /*5ba0*/  PLOP3.LUT P1, PT, P1, P0, PT, 0xf2, 0x2f ;  /* 0x00000000002f781c */ /* 0x000ff60000f21e72 */
[----:B------:R-:W-:Y:S02]  /*5bb0*/  @!UPT UIADD3 URZ, UPT, UPT, URZ, URZ, URZ ;  /* 0x000000fffffff290 */ /* 0x000fe4000fffe0ff */
[----:B------:R-:W-:Y:S05]  /*5bc0*/  @!P1 IADD3 R8, P0, PT, R16, 0x580, RZ ;  /* 0x0000058010089810 */ /* 0x000fea0007f1e0ff */
[----:B-1----:R-:W-:Y:S01]  /*5bd0*/  @!P1 IMAD.X R6, RZ, RZ, R17, P0 ;  /* 0x000000ffff069224 */ /* 0x002fe200000e0611 */
[----:B--2---:R-:W-:Y:S07]  /*5be0*/  @!P2 BRA `(.L_x_94) ;  /* 0x0000003c00f4a947 */ /* 0x004fee0003800000 */
.L_x_180:
[----:B------:R-:W-:Y:S01]  /*5bf0*/  @!P1 R2UR UR5, R8 ;  /* 0x00000000080592ca */ /* 0x000fe200000e0000 */
[----:B------:R-:W-:Y:S01]  /*5c00*/  VOTEU.ALL UP0, P1 ;  /* 0x0000000000ff7886 */ /* 0x000fe20000800000 */
[----:B------:R-:W-:Y:S01]  /*5c10*/  @!P1 R2UR UR4, R6 ;  /* 0x00000000060492ca */ /* 0x000fe200000e0000 */
[----:B-1----:R-:W-:Y:S01]  /*5c20*/  @!P1 IMAD.MOV.U32 R0, RZ, RZ, 0x2000 ;  /* 0x00002000ff009424 */ /* 0x002fe200078e00ff */
[----:B------:R-:W-:Y:S01]  /*5c30*/  R2UR UR6, R59 ;  /* 0x000000003b0672ca */ /* 0x000fe200000e0000 */
[----:B------:R-:W-:Y:S01]  /*5c40*/  UMOV UR8, 0x0 ;  /* 0x0000000000087882 */ /* 0x000fe20000000000 */
[----:B------:R-:W-:Y:S01]  /*5c50*/  @!UP0 UIADD3 UR32, UPT, UPT, UR21, 0x200, URZ ;  /* 0x0000020015208890 */ /* 0x000fe2000fffe0ff */
[----:B------:R-:W-:Y:S01]  /*5c60*/  @!P1 IADD3 R8, P0, PT, R16, 0x580, RZ ;  /* 0x0000058010089810 */ /* 0x000fe20007f1e0ff */
[----:B------:R-:W-:Y:S01]  /*5c70*/  VOTEU.ALL UP0, P1 ;  /* 0x0000000000ff7886 */ /* 0x000fe20000800000 */
[----:B------:R-:W-:Y:S01]  /*5c80*/  UMOV UR9, 0x10000000 ;  /* 0x1000000000097882 */ /* 0x000fe20000000000 */
[----:B------:R-:W-:Y:S02]  /*5c90*/  UMOV UR36, UR60 ;  /* 0x0000003c00247c82 */ /* 0x000fe40008000000 */
[----:B------:R-:W-:Y:S02]  /*5ca0*/  @!P1 IMAD.X R6, RZ, RZ, R17, P0 ;  /* 0x000000ffff069224 */ /* 0x000fe400000e0611 */
[----:B------:R-:W-:Y:S02]  /*5cb0*/  IMAD.U32 R10, RZ, RZ, UR5 ;  /* 0x00000005ff0a7e24 */ /* 0x000fe4000f8e00ff */
[----:B------:R-:W-:Y:S01]  /*5cc0*/  IMAD.U32 R11, RZ, RZ, UR4 ;  /* 0x00000004ff0b7e24 */ /* 0x000fe2000f8e00ff */
[----:B------:R-:W-:Y:S02]  /*5cd0*/  UPRMT UR6, UR6, 0x654, UR33 ;  /* 0x0000065406067896 */ /* 0x000fe40008000021 */
[----:B------:R-:W-:Y:S02]  /*5ce0*/  @!P1 R2UR UR4, R10 ;  /* 0x000000000a0492ca */ /* 0x000fe400000e0000 */
[----:B------:R-:W-:Y:S11]  /*5cf0*/  @!P1 R2UR UR5, R11 ;  /* 0x000000000b0592ca */ /* 0x000ff600000e0000 */
[----:B------:R-:W-:Y:S02]  /*5d00*/  @!UPT UIADD3 URZ, UPT, UPT, URZ, URZ, URZ ;  /* 0x000000fffffff290 */ /* 0x000fe4000fffe0ff */
[----:B------:R1:W-:Y:S01]  /*5d10*/  @!UP0 UTMALDG.3D [UR32], [UR4], desc[UR8] ;  /* 0x00000820040085b4 */ /* 0x0003e20008011000 */
[----:B------:R1:W-:Y:S01]  /*5d20*/  @!P1 SYNCS.ARRIVE.TRANS64.RED.A0TR RZ, [UR21+0x20], R0 ;  /* 0x00002000ffff99a7 */ /* 0x0003e20008300415 */
[----:B------:R-:W-:Y:S01]  /*5d30*/  SYNCS.ARRIVE.TRANS64.RED.A1T0 RZ, [UR6], RZ ;  /* 0x000000ffffff79a7 */ /* 0x000fe20008100406 */
[----:B------:R-:W2:Y:S02]  /*5d40*/  SYNCS.PHASECHK.TRANS64.TRYWAIT P2, [UR21+0x48], R9 ;  /* 0x00004809ff0075a7 */ /* 0x000ea40008041115 */
[----:B-12---:R-:W-:Y:S05]  /*5d50*/  @!P2 BRA `(.L_x_95) ;  /* 0x0000003c00b0a947 */ /* 0x006fea0003800000 */
.L_x_182:
        /* <DEDUP_REMOVED lines=8> */
[----:B------:R-:W-:Y:S01]  /*5de0*/  @!UP0 UIADD3 UR24, UPT, UPT, UR21, 0x2200, URZ ;  /* 0x0000220015188890 */ /* 0x000fe2000fffe0ff */
[----:B------:R-:W-:Y:S01]  /*5df0*/  VOTEU.ALL UP0, P1 ;  /* 0x0000000000ff7886 */ /* 0x000fe20000800000 */
[----:B------:R-:W-:Y:S01]  /*5e00*/  UMOV UR9, 0x10000000 ;  /* 0x1000000000097882 */ /* 0x000fe20000000000 */
[----:B------:R-:W-:Y:S02]  /*5e10*/  UMOV UR27, UR35 ;  /* 0x00000023001b7c82 */ /* 0x000fe40008000000 */
[----:B------:R-:W-:Y:S01]  /*5e20*/  IMAD.U32 R10, RZ, RZ, UR5 ;  /* 0x00000005ff0a7e24 */ /* 0x000fe2000f8e00ff */
[----:B------:R-:W-:Y:S01]  /*5e30*/  UMOV UR28, UR60 ;  /* 0x0000003c001c7c82 */ /* 0x000fe20008000000 */
[----:B------:R-:W-:Y:S02]  /*5e40*/  IMAD.U32 R11, RZ, RZ, UR4 ;  /* 0x00000004ff0b7e24 */ /* 0x000fe4000f8e00ff */
[----:B------:R-:W-:Y:S01]  /*5e50*/  UPRMT UR6, UR6, 0x654, UR25 ;  /* 0x0000065406067896 */ /* 0x000fe20008000019 */
[----:B------:R-:W-:Y:S01]  /*5e60*/  @!P1 R2UR UR4, R10 ;  /* 0x000000000a0492ca */ /* 0x000fe200000e0000 */
[----:B------:R-:W-:Y:S01]  /*5e70*/  @!P1 IMAD.X R6, RZ, RZ, R17, P0 ;  /* 0x000000ffff069224 */ /* 0x000fe200000e0611 */
[----:B------:R-:W-:Y:S11]  /*5e80*/  @!P1 R2UR UR5, R11 ;  /* 0x000000000b0592ca */ /* 0x000ff600000e0000 */
[----:B------:R-:W-:Y:S02]  /*5e90*/  @!UPT UIADD3 URZ, UPT, UPT, URZ, URZ, URZ ;  /* 0x000000fffffff290 */ /* 0x000fe4000fffe0ff */
[----:B------:R1:W-:Y:S01]  /*5ea0*/  @!UP0 UTMALDG.3D [UR24], [UR4], desc[UR8] ;  /* 0x00000818040085b4 */ /* 0x0003e20008011000 */
[----:B------:R1:W-:Y:S01]  /*5eb0*/  @!P1 SYNCS.ARRIVE.TRANS64.RED.A0TR RZ, [UR21+0x28], R0 ;  /* 0x00002800ffff99a7 */ /* 0x0003e20008300415 */
[----:B------:R-:W-:Y:S01]  /*5ec0*/  SYNCS.ARRIVE.TRANS64.RED.A1T0 RZ, [UR6], RZ ;  /* 0x000000ffffff79a7 */ /* 0x000fe20008100406 */
[----:B------:R-:W2:Y:S02]  /*5ed0*/  SYNCS.PHASECHK.TRANS64.TRYWAIT P2, [UR21+0x50], R9 ;  /* 0x00005009ff0075a7 */ /* 0x000ea40008041115 */
[----:B-12---:R-:W-:Y:S05]  /*5ee0*/  @!P2 BRA `(.L_x_96) ;  /* 0x0000003c0064a947 */ /* 0x006fea0003800000 */
.L_x_184:
[----:B------:R-:W-:Y:S01]  /*5ef0*/  @!P1 R2UR UR5, R8 ;  /* 0x00000000080592ca */ /* 0x000fe200000e0000 */
[----:B------:R-:W-:Y:S01]  /*5f00*/  VOTEU.ALL UP0, P1 ;  /* 0x0000000000ff7886 */ /* 0x000fe20000800000 */
[----:B------:R-:W-:Y:S01]  /*5f10*/  @!P1 R2UR UR4, R6 ;  /* 0x00000000060492ca */ /* 0x000fe200000e0000 */
[----:B-1----:R-:W-:Y:S01]  /*5f20*/  @!P1 IMAD.MOV.U32 R0, RZ, RZ, 0x2000 ;  /* 0x00002000ff009424 */ /* 0x002fe200078e00ff */
[----:B------:R-:W-:Y:S01]  /*5f30*/  R2UR UR6, R59 ;  /* 0x000000003b0672ca */ /* 0x000fe200000e0000 */
[----:B------:R-:W-:Y:S01]  /*5f40*/  UMOV UR8, 0x0 ;  /* 0x0000000000087882 */ /* 0x000fe20000000000 */
[----:B------:R-:W-:Y:S01]  /*5f50*/  @!UP0 UIADD3 UR18, UPT, UPT, UR34, 0x20, URZ ;  /* 0x0000002022128890 */ /* 0x000fe2000fffe0ff */
[----:B------:R-:W-:Y:S01]  /*5f60*/  VIADD R14, R14, 0x1 ;  /* 0x000000010e0e7836 */ /* 0x000fe20000000000 */
        /* <DEDUP_REMOVED lines=16> */
.L_x_186:
[----:B------:R-:W-:Y:S01]  /*6070*/  @!P1 IADD3 R6, P0, PT, R16, 0x580, RZ ;  /* 0x0000058010069810 */ /* 0x000fe20007f1e0ff */
[----:B------:R-:W-:Y:S01]  /*6080*/  VOTEU.ALL UP0, P1 ;  /* 0x0000000000ff7886 */ /* 0x000fe20000800000 */
[----:B------:R-:W-:Y:S01]  /*6090*/  UMOV UR6, 0x0 ;  /* 0x0000000000067882 */ /* 0x000fe20000000000 */
[----:B------:R-:W-:Y:S01]  /*60a0*/  UMOV UR7, 0x10000000 ;  /* 0x1000000000077882 */ /* 0x000fe20000000000 */
[----:B------:R-:W-:Y:S01]  /*60b0*/  @!P1 R2UR UR5, R6 ;  /* 0x00000000060592ca */ /* 0x000fe200000e0000 */
[----:B-1----:R-:W-:Y:S01]  /*60c0*/  @!P1 IMAD.X R0, RZ, RZ, R17, P0 ;  /* 0x000000ffff009224 */ /* 0x002fe200000e0611 */
[----:B------:R-:W-:Y:S01]  /*60d0*/  @!UP0 UIADD3 UR10, UPT, UPT, UR34, 0x30, URZ ;  /* 0x00000030220a8890 */ /* 0x000fe2000fffe0ff */
[----:B------:R-:W-:Y:S01]  /*60e0*/  R2UR UR18, R57 ;  /* 0x00000000391272ca */ /* 0x000fe200000e0000 */
[----:B------:R-:W-:Y:S01]  /*60f0*/  @!UP0 UIADD3 UR8, UPT, UPT, UR21, 0x6200, URZ ;  /* 0x0000620015088890 */ /* 0x000fe2000fffe0ff */
[----:B------:R-:W-:Y:S01]  /*6100*/  R2UR UR16, R58 ;  /* 0x000000003a1072ca */ /* 0x000fe200000e0000 */
[----:B------:R-:W-:Y:S01]  /*6110*/  @!UP0 UIADD3 UR9, UPT, UPT, UR21, 0x38, URZ ;  /* 0x0000003815098890 */ /* 0x000fe2000fffe0ff */
[----:B------:R-:W-:Y:S01]  /*6120*/  @!P1 R2UR UR4, R0 ;  /* 0x00000000000492ca */ /* 0x000fe200000e0000 */
[----:B------:R-:W-:Y:S01]  /*6130*/  VOTEU.ALL UP0, P1 ;  /* 0x0000000000ff7886 */ /* 0x000fe20000800000 */
[----:B------:R-:W-:Y:S01]  /*6140*/  UMOV UR11, UR35 ;  /* 0x00000023000b7c82 */ /* 0x000fe20008000000 */
[----:B------:R-:W-:Y:S01]  /*6150*/  UMOV UR12, UR60 ;  /* 0x0000003c000c7c82 */ /* 0x000fe20008000000 */
[C---:B------:R-:W-:Y:S01]  /*6160*/  ISETP.NE.AND P0, PT, R14.reuse, 0x2, PT ;  /* 0x000000020e00780c */ /* 0x040fe20003f05270 */
[----:B------:R-:W-:Y:S01]  /*6170*/  UPLOP3.LUT UP3, UPT, UPT, UPT, UPT, 0x80, 0x8 ;  /* 0x000000000008789c */ /* 0x000fe20003f6f070 */
[----:B------:R-:W-:Y:S01]  /*6180*/  IMAD.U32 R8, RZ, RZ, UR5 ;  /* 0x00000005ff087e24 */ /* 0x000fe2000f8e00ff */
[----:B------:R-:W-:Y:S01]  /*6190*/  LOP3.LUT R15, R15, 0x1, RZ, 0x3c, !PT ;  /* 0x000000010f0f7812 */ /* 0x000fe200078e3cff */
[----:B------:R-:W-:Y:S01]  /*61a0*/  UMOV UR60, UR29 ;  /* 0x0000001d003c7c82 */ /* 0x000fe20008000000 */
[----:B------:R-:W-:Y:S01]  /*61b0*/  SEL R0, RZ, 0x1, P0 ;  /* 0x00000001ff007807 */ /* 0x000fe20000000000 */
[----:B------:R-:W-:Y:S01]  /*61c0*/  UIADD3 UR20, UPT, UPT, UR13, UR18, URZ ;  /* 0x000000120d147290 */ /* 0x000fe2000fffe0ff */
[----:B------:R-:W-:Y:S01]  /*61d0*/  SEL R14, R14, RZ, P0 ;  /* 0x000000ff0e0e7207 */ /* 0x000fe20000000000 */
[----:B------:R-:W-:Y:S01]  /*61e0*/  UIADD3 UR16, UPT, UPT, UR14, UR16, URZ ;  /* 0x000000100e107290 */ /* 0x000fe2000fffe0ff */
[----:B------:R-:W-:Y:S01]  /*61f0*/  IMAD.U32 R9, RZ, RZ, UR4 ;  /* 0x00000004ff097e24 */ /* 0x000fe2000f8e00ff */
[----:B------:R-:W-:Y:S02]  /*6200*/  @!P1 R2UR UR4, R8 ;  /* 0x00000000080492ca */ /* 0x000fe400000e0000 */
[----:B------:R-:W-:Y:S02]  /*6210*/  LOP3.LUT R13, R13, R0, RZ, 0x3c, !PT ;  /* 0x000000000d0d7212 */ /* 0x000fe400078e3cff */
[----:B------:R-:W-:Y:S11]  /*6220*/  @!P1 R2UR UR5, R9 ;  /* 0x00000000090592ca */ /* 0x000ff600000e0000 */
[----:B------:R-:W-:Y:S02]  /*6230*/  @!UPT UIADD3 URZ, UPT, UPT, URZ, URZ, URZ ;  /* 0x000000fffffff290 */ /* 0x000fe4000fffe0ff */
[----:B------:R2:W-:Y:S01]  /*6240*/  @!UP0 UTMALDG.3D [UR8], [UR4], desc[UR6] ;  /* 0x00000608040085b4 */ /* 0x0005e20008011000 */
[----:B------:R2:W-:Y:S01]  /*6250*/  @!P1 SYNCS.ARRIVE.TRANS64.RED.A0TR RZ, [UR21+0x38], R7 ;  /* 0x00003807ffff99a7 */ /* 0x0005e20008300415 */
[----:B------:R-:W-:Y:S01]  /*6260*/  SYNCS.ARRIVE.TRANS64.RED.A1T0 RZ, [UR37], RZ ;  /* 0x000000ffffff79a7 */ /* 0x000fe20008100425 */
[----:B------:R-:W-:Y:S05]  /*6270*/  BRA.U UP1, `(.L_x_98) ;  /* 0xfffffff101547547 */ /* 0x000fea000b83ffff */
[----:B------:R-:W-:-:S04]  /*6280*/  SHF.L.U32 R2, R15, 0x1f, RZ ;  /* 0x0000001f0f027819 */ /* 0x000fc800000006ff */
[----:B------:R-:W1:Y:S02]  /*6290*/  SYNCS.PHASECHK.TRANS64.TRYWAIT P0, [UR21+0x40], R2 ;  /* 0x00004002ff0075a7 */ /* 0x000e640008001115 */
[----:B-1----:R-:W-:Y:S05]  /*62a0*/  @!P0 BRA `(.L_x_99) ;  /* 0x0000003800a48947 */ /* 0x002fea0003800000 */
.L_x_188:
[----:B------:R-:W3:Y:S02]  /*62b0*/  SYNCS.PHASECHK.TRANS64.TRYWAIT P0, [UR21+0x48], R2 ;  /* 0x00004802ff0075a7 */ /* 0x000ee40008001115 */
[----:B---3--:R-:W-:Y:S05]  /*62c0*/  @!P0 BRA `(.L_x_100) ;  /* 0x0000003800b48947 */ /* 0x008fea0003800000 */
.L_x_190:
[----:B------:R-:W3:Y:S02]  /*62d0*/  SYNCS.PHASECHK.TRANS64.TRYWAIT P0, [UR21+0x50], R2 ;  /* 0x00005002ff0075a7 */ /* 0x000ee40008001115 */
[----:B---3--:R-:W-:Y:S05]  /*62e0*/  @!P0 BRA `(.L_x_101) ;  /* 0x0000003800c48947 */ /* 0x008fea0003800000 */
.L_x_192:
[----:B-1----:R-:W-:-:S07]  /*62f0*/  MOV R0, UR21 ;  /* 0x0000001500007c02 */ /* 0x002fce0008000f00 */
.L_x_102:
[----:B-1----:R-:W-:-:S04]  /*6300*/  SHF.L.U32 R2, R15, 0x1f, RZ ;  /* 0x0000001f0f027819 */ /* 0x002fc800000006ff */
[----:B------:R1:W3:Y:S03]  /*6310*/  SYNCS.PHASECHK.TRANS64.TRYWAIT P0, [R0+URZ+0x58], R2 ;  /* 0x00005802000075a7 */ /* 0x0002e600080011ff */
[----:B---3--:R-:W-:Y:S05]  /*6320*/  @!P0 NANOSLEEP.SYNCS 0x989680 ;  /* 0x009896800000895d */ /* 0x008fea0003900000 */
[----:B------:R-:W3:Y:S02]  /*6330*/  @!P0 SYNCS.PHASECHK.TRANS64 P0, [R0+URZ+0x58], R2 ;  /* 0x00005802000085a7 */ /* 0x000ee400080010ff */
[----:B--23--:R-:W-:Y:S05]  /*6340*/  @P0 EXIT ;  /* 0x000000000000094d */ /* 0x00cfea0003800000 */
[----:B------:R-:W-:Y:S05]  /*6350*/  BRA `(.L_x_102) ;  /* 0xfffffffc00e87947 */ /* 0x000fea000383ffff */
.L_x_87:
[----:B------:R-:W-:-:S06]  /*6360*/  UISETP.GE.AND UP0, UPT, UR21, 0x4, UPT ;  /* 0x000000041500788c */ /* 0x000fcc000bf06270 */
[----:B------:R-:W-:-:S13]  /*6370*/  PLOP3.LUT P0, PT, PT, PT, UP0, 0x80, 0x8 ;  /* 0x000000000008781c */ /* 0x000fda0003f0f008 */
[----:B------:R-:W-:Y:S05]  /*6380*/  @!P0 EXIT ;  /* 0x000000000000894d */ /* 0x000fea0003800000 */
[----:B------:R-:W-:Y:S01]  /*6390*/  BAR.SYNC.DEFER_BLOCKING 0x6, 0xa0 ;  /* 0x0182800000007b1d */ /* 0x000fe20000010000 */
[----:B------:R-:W-:Y:S01]  /*63a0*/  R2UR UR4, R59 ;  /* 0x000000003b0472ca */ /* 0x000fe200000e0000 */
[C---:B------:R-:W-:Y:S01]  /*63b0*/  IMAD.SHL.U32 R4, R70.reuse, 0x10, RZ ;  /* 0x0000001046047824 */ /* 0x040fe200078e00ff */
[C---:B------:R-:W-:Y:S01]  /*63c0*/  LOP3.LUT R71, R70.reuse, 0x60, RZ, 0xc0, !PT ;  /* 0x0000006046477812 */ /* 0x040fe200078ec0ff */
[C---:B------:R-:W-:Y:S01]  /*63d0*/  IMAD.SHL.U32 R69, R70.reuse, 0x2, RZ ;  /* 0x0000000246457824 */ /* 0x040fe200078e00ff */
[----:B------:R-:W-:Y:S01]  /*63e0*/  LOP3.LUT R68, R70, 0x2, RZ, 0xc0, !PT ;  /* 0x0000000246447812 */ /* 0x000fe200078ec0ff */
[----:B------:R-:W-:Y:S02]  /*63f0*/  UMOV UR43, 0x400 ;  /* 0x00000400002b7882 */ /* 0x000fe40000000000 */
[----:B------:R-:W1:Y:S01]  /*6400*/  LDC.64 R52, c[0x0][0x888] ;  /* 0x00022200ff347b82 */ /* 0x000e620000000a00 */
[----:B------:R-:W-:Y:S01]  /*6410*/  LOP3.LUT R5, R4, 0x60, RZ, 0xc0, !PT ;  /* 0x0000006004057812 */ /* 0x000fe200078ec0ff */
[C---:B------:R-:W-:Y:S01]  /*6420*/  IMAD.U32 R23, R70.reuse, 0x10000, RZ ;  /* 0x0001000046177824 */ /* 0x040fe200078e00ff */
[----:B------:R-:W-:Y:S01]  /*6430*/  LOP3.LUT R70, R70, 0x4, RZ, 0xc0, !PT ;  /* 0x0000000446467812 */ /* 0x000fe200078ec0ff */
[----:B------:R-:W-:Y:S01]  /*6440*/  HFMA2 R22, -RZ, RZ, 0, 0 ;  /* 0x00000000ff167431 */ /* 0x000fe200000001ff */
[----:B------:R-:W-:Y:S01]  /*6450*/  LOP3.LUT R69, R5, 0xc, R69, 0xf8, !PT ;  /* 0x0000000c05457812 */ /* 0x000fe200078ef845 */
[----:B------:R-:W-:Y:S01]  /*6460*/  IMAD.MOV.U32 R66, RZ, RZ, 0x1 ;  /* 0x00000001ff427424 */ /* 0x000fe200078e00ff */
[----:B------:R-:W-:Y:S01]  /*6470*/  ULEA UR43, UR4, UR43, 0x18 ;  /* 0x0000002b042b7291 */ /* 0x000fe2000f8ec0ff */
[----:B------:R-:W2:Y:S01]  /*6480*/  LDC.64 R54, c[0x0][0x890] ;  /* 0x00022400ff367b82 */ /* 0x000ea20000000a00 */
[----:B------:R-:W-:-:S02]  /*6490*/  LOP3.LUT R69, R69, 0x790, R4, 0xf8, !PT ;  /* 0x0000079045457812 */ /* 0x000fc400078ef804 */
[----:B------:R-:W-:Y:S01]  /*64a0*/  CS2R R64, SRZ ;  /* 0x0000000000407805 */ /* 0x000fe2000001ff00 */
[----:B------:R-:W-:Y:S01]  /*64b0*/  UIADD3 UR4, UPT, UPT, UR43, 0x200, URZ ;  /* 0x000002002b047890 */ /* 0x000fe2000fffe0ff */
[----:B------:R-:W-:Y:S01]  /*64c0*/  LOP3.LUT R23, R23, 0x600000, RZ, 0xc0, !PT ;  /* 0x0060000017177812 */ /* 0x000fe200078ec0ff */
[----:B------:R-:W-:Y:S01]  /*64d0*/  IMAD.MOV.U32 R62, RZ, RZ, RZ ;  /* 0x000000ffff3e7224 */ /* 0x000fe200078e00ff */
[----:B------:R-:W3:Y:S01]  /*64e0*/  LDCU UR58, c[0x0][0x370] ;  /* 0x00006e00ff3a77ac */ /* 0x000ee20008000800 */
[----:B------:R-:W4:Y:S01]  /*64f0*/  LDC.64 R50, c[0x0][0x8b0] ;  /* 0x00022c00ff327b82 */ /* 0x000f220000000a00 */
[----:B------:R-:W3:Y:S01]  /*6500*/  LDS R0, [UR43+0x120] ;  /* 0x0001202bff007984 */ /* 0x000ee20008000800 */
[----:B------:R-:W-:Y:S01]  /*6510*/  MOV R60, UR4 ;  /* 0x00000004003c7c02 */ /* 0x000fe20008000f00 */
[----:B------:R-:W1:Y:S04]  /*6520*/  LDCU.64 UR62, c[0x0][0x348] ;  /* 0x00006900ff3e77ac */ /* 0x000e680008000a00 */
[----:B------:R-:W-:Y:S01]  /*6530*/  IMAD R69, R69, 0x4, R60 ;  /* 0x0000000445457824 */ /* 0x000fe200078e023c */
[----:B------:R-:W1:Y:S01]  /*6540*/  LDC.64 R48, c[0x0][0x8a8] ;  /* 0x00022a00ff307b82 */ /* 0x000e620000000a00 */
[----:B------:R-:W1:Y:S02]  /*6550*/  LDCU UR42, c[0x0][0xb0c] ;  /* 0x00016180ff2a77ac */ /* 0x000e640008000800 */
[----:B------:R-:W-:-:S02]  /*6560*/  IMAD R68, R68, -0x10, R69 ;  /* 0xfffffff044447824 */ /* 0x000fc400078e0245 */
[----:B------:R-:W-:Y:S01]  /*6570*/  IMAD R67, R70, -0x10, R69 ;  /* 0xfffffff046437824 */ /* 0x000fe200078e0245 */
[----:B------:R-:W1:Y:S01]  /*6580*/  LDCU UR38, c[0x0][0xb30] ;  /* 0x00016600ff2677ac */ /* 0x000e620008000800 */
[----:B------:R-:W1:Y:S01]  /*6590*/  LDCU.64 UR56, c[0x0][0x888] ;  /* 0x00011100ff3877ac */ /* 0x000e620008000a00 */
[----:B------:R-:W1:Y:S01]  /*65a0*/  LDCU.64 UR40, c[0x0][0xb28] ;  /* 0x00016500ff2877ac */ /* 0x000e620008000a00 */
[----:B------:R-:W1:Y:S01]  /*65b0*/  LDCU.128 UR52, c[0x0][0xb10] ;  /* 0x00016200ff3477ac */ /* 0x000e620008000c00 */
[----:B------:R-:W1:Y:S01]  /*65c0*/  LDCU UR47, c[0x0][0x374] ;  /* 0x00006e80ff2f77ac */ /* 0x000e620008000800 */
[----:B------:R-:W-:Y:S01]  /*65d0*/  UMOV UR46, URZ ;  /* 0x000000ff002e7c82 */ /* 0x000fe20008000000 */
[----:B------:R-:W-:Y:S01]  /*65e0*/  UMOV UR45, URZ ;  /* 0x000000ff002d7c82 */ /* 0x000fe20008000000 */
[----:B--23--:R-:W-:-:S07]  /*65f0*/  IMAD.IADD R23, R0, 0x1, R23 ;  /* 0x0000000100177824 */ /* 0x00cfce00078e0217 */
.L_x_146:
[----:B------:R-:W-:Y:S02]  /*6600*/  LEA R3, R62, UR43, 0x3 ;  /* 0x0000002b3e037c11 */ /* 0x000fe4000f8e18ff */
[----:B------:R-:W-:Y:S02]  /*6610*/  SHF.L.U32 R0, R64, 0x1f, RZ ;  /* 0x0000001f40007819 */ /* 0x000fe400000006ff */
[----:B-1----:R-:W-:Y:S02]  /*6620*/  LEA R4, R62, UR43, 0x4 ;  /* 0x0000002b3e047c11 */ /* 0x002fe4000f8e20ff */
[----:B--2---:R-:W2:Y:S02]  /*6630*/  SYNCS.PHASECHK.TRANS64.TRYWAIT P0, [R3+URZ+0x70], R0 ;  /* 0x00007000030075a7 */ /* 0x004ea400080011ff */
[----:B--2---:R-:W-:Y:S05]  /*6640*/  @!P0 BRA `(.L_x_103) ;  /* 0x0000003800048947 */ /* 0x004fea0003800000 */
.L_x_193:
        /* <DEDUP_REMOVED lines=11> */
[----:B------:R-:W-:Y:S01]  /*6700*/  PLOP3.LUT P0, PT, PT, PT, UP1, 0x80, 0x8 ;  /* 0x000000000008781c */ /* 0x000fe20003f0f018 */
[----:B------:R-:W-:Y:S11]  /*6710*/  UP2UR UR61, UPR, URZ, 0x2 ;  /* 0x00000002ff3d7883 */ /* 0x000ff60008000000 */
[----:B------:R-:W-:Y:S01]  /*6720*/  @!UPT UIADD3 URZ, UPT, UPT, URZ, URZ, URZ ;  /* 0x000000fffffff290 */ /* 0x000fe2000fffe0ff */
        /* <DEDUP_REMOVED lines=13> */
[----:B------:R-:W2:Y:S01]  /*6800*/  LDCU UR12, c[0x0][0xb20] ;  /* 0x00016400ff0c77ac */ /* 0x000ea20008000800 */
[----:B------:R-:W-:Y:S02]  /*6810*/  UIMAD.WIDE.U32 UR4, UR47, UR55, URZ ;  /* 0x000000372f0472a5 */ /* 0x000fe4000f8e00ff */
[----:B------:R-:W-:Y:S02]  /*6820*/  UIMAD.WIDE.U32 UR6, UR58, UR52, URZ ;  /* 0x000000343a0672a5 */ /* 0x000fe4000f8e00ff */
[----:B------:R-:W-:Y:S02]  /*6830*/  UISETP.NE.AND UP0, UPT, UR54, 0x1, UPT ;  /* 0x000000013600788c */ /* 0x000fe4000bf05270 */
[----:B------:R-:W-:Y:S02]  /*6840*/  UIMAD.WIDE.U32 UR8, UR36, UR55, URZ ;  /* 0x00000037240872a5 */ /* 0x000fe4000f8e00ff */
[----:B------:R-:W-:Y:S02]  /*6850*/  UIMAD.WIDE.U32 UR10, UR37, UR52, URZ ;  /* 0x00000034250a72a5 */ /* 0x000fe4000f8e00ff */
[----:B------:R-:W-:Y:S02]  /*6860*/  UISETP.NE.AND UP1, UPT, UR42, 0x1, UPT ;  /* 0x000000012a00788c */ /* 0x000fe4000bf25270 */
[----:B------:R-:W-:Y:S01]  /*6870*/  UISETP.NE.AND UP2, UPT, UR39, 0x1, UPT ;  /* 0x000000012700788c */ /* 0x000fe2000bf45270 */
[----:B------:R-:W-:Y:S02]  /*6880*/  UMOV UR4, UR5 ;  /* 0x0000000500047c82 */ /* 0x000fe40008000000 */
[----:B--2---:R-:W-:Y:S03]  /*6890*/  USHF.R.U32.HI UR5, URZ, UR12, UR4 ;  /* 0x0000000cff057299 */ /* 0x004fe60008011604 */
[----:B------:R-:W-:Y:S02]  /*68a0*/  UMOV UR4, UR7 ;  /* 0x0000000700047c82 */ /* 0x000fe40008000000 */
[----:B------:R-:W-:Y:S02]  /*68b0*/  USHF.R.U32.HI UR7, URZ, UR53, UR4 ;  /* 0x00000035ff077299 */ /* 0x000fe40008011604 */
[----:B------:R-:W-:Y:S02]  /*68c0*/  USEL UR4, UR47, UR5, !UP0 ;  /* 0x000000052f047287 */ /* 0x000fe4000c000000 */
[----:B------:R-:W-:Y:S01]  /*68d0*/  USEL UR7, UR58, UR7, !UP1 ;  /* 0x000000073a077287 */ /* 0x000fe2000c800000 */
[----:B------:R-:W-:Y:S01]  /*68e0*/  UMOV UR5, UR9 ;  /* 0x0000000900057c82 */ /* 0x000fe20008000000 */
[----:B------:R-:W-:Y:S02]  /*68f0*/  UIMAD.WIDE.U32 UR8, UR4, UR40, URZ ;  /* 0x00000028040872a5 */ /* 0x000fe4000f8e00ff */
[----:B------:R-:W-:Y:S03]  /*6900*/  USHF.R.U32.HI UR6, URZ, UR12, UR5 ;  /* 0x0000000cff067299 */ /* 0x000fe60008011605 */
[----:B------:R-:W-:Y:S01]  /*6910*/  UMOV UR5, UR11 ;  /* 0x0000000b00057c82 */ /* 0x000fe20008000000 */
[----:B------:R-:W-:Y:S02]  /*6920*/  UIMAD.WIDE.U32 UR10, UR7, UR40, URZ ;  /* 0x00000028070a72a5 */ /* 0x000fe4000f8e00ff */
[----:B------:R-:W-:Y:S02]  /*6930*/  USHF.R.U32.HI UR12, URZ, UR53, UR5 ;  /* 0x00000035ff0c7299 */ /* 0x000fe40008011605 */
[----:B------:R-:W-:Y:S01]  /*6940*/  USEL UR6, UR36, UR6, !UP0 ;  /* 0x0000000624067287 */ /* 0x000fe2000c000000 */
[----:B------:R-:W-:Y:S02]  /*6950*/  UMOV UR5, UR9 ;  /* 0x0000000900057c82 */ /* 0x000fe40008000000 */
[----:B------:R-:W-:Y:S01]  /*6960*/  UMOV UR10, UR11 ;  /* 0x0000000b000a7c82 */ /* 0x000fe20008000000 */
[----:B------:R-:W-:Y:S02]  /*6970*/  @UP2 USHF.R.U32.HI UR4, URZ, UR41, UR5 ;  /* 0x00000029ff042299 */ /* 0x000fe40008011605 */
[----:B------:R-:W-:Y:S02]  /*6980*/  @UP2 USHF.R.U32.HI UR7, URZ, UR41, UR10 ;  /* 0x00000029ff072299 */ /* 0x000fe4000801160a */
[----:B------:R-:W-:Y:S02]  /*6990*/  UIMAD UR4, UR39, UR4, URZ ;  /* 0x00000004270472a4 */ /* 0x000fe4000f8e02ff */
        /* <DEDUP_REMOVED lines=8> */
[----:B------:R-:W-:Y:S02]  /*6a20*/  USEL UR11, UR6, UR4, !UP2 ;  /* 0x00000004060b7287 */ /* 0x000fe4000d000000 */
[----:B------:R-:W-:Y:S02]  /*6a30*/  UIADD3 UR8, UPT, UPT, -UR5, URZ, URZ ;  /* 0x000000ff05087290 */ /* 0x000fe4000fffe1ff */
[----:B------:R-:W-:Y:S01]  /*6a40*/  UIADD3 UR10, UPT, UPT, -UR11, URZ, URZ ;  /* 0x000000ff0b0a7290 */ /* 0x000fe2000fffe1ff */
[----:B------:R-:W-:Y:S01]  /*6a50*/  @!UP0 UMOV UR4, UR9 ;  /* 0x0000000900048c82 */ /* 0x000fe20008000000 */
[----:B------:R-:W-:Y:S02]  /*6a60*/  UIADD3 UR9, UPT, UPT, -UR6, URZ, URZ ;  /* 0x000000ff06097290 */ /* 0x000fe4000fffe1ff */
[----:B------:R-:W-:Y:S02]  /*6a70*/  @!UP0 USHF.R.U32.HI UR4, URZ, UR41, UR4 ;  /* 0x00000029ff048299 */ /* 0x000fe40008011604 */
[----:B------:R-:W-:Y:S02]  /*6a80*/  UIMAD UR10, UR39, UR10, UR6 ;  /* 0x0000000a270a72a4 */ /* 0x000fe4000f8e0206 */
[----:B------:R-:W-:Y:S04]  /*6a90*/  @!UP0 USEL UR4, UR5, UR4, !UP2 ;  /* 0x0000000405048287 */ /* 0x000fe8000d000000 */
[----:B------:R-:W-:Y:S02]  /*6aa0*/  @!UP0 UIMAD UR10, UR7, UR10, UR4 ;  /* 0x0000000a070a82a4 */ /* 0x000fe4000f8e0204 */
[----:B------:R-:W-:Y:S02]  /*6ab0*/  @!UP0 UIADD3 UR11, UPT, UPT, UR11, -UR4, URZ ;  /* 0x800000040b0b8290 */ /* 0x000fe4000fffe0ff */
[----:B------:R-:W-:Y:S02]  /*6ac0*/  UIMAD UR7, UR42, UR8, UR37 ;  /* 0x000000082a0772a4 */ /* 0x000fe4000f8e0225 */
[----:B------:R-:W-:Y:S02]  /*6ad0*/  @!UP0 UIMAD UR6, UR11, UR39, UR5 ;  /* 0x000000270b0682a4 */ /* 0x000fe4000f8e0205 */
[----:B------:R-:W-:Y:S01]  /*6ae0*/  UIMAD UR4, UR54, UR9, UR36 ;  /* 0x00000009360472a4 */ /* 0x000fe2000f8e0224 */
[----:B------:R-:W-:Y:S02]  /*6af0*/  @!UP0 UMOV UR5, UR10 ;  /* 0x0000000a00058c82 */ /* 0x000fe40008000000 */
[----:B------:R-:W-:Y:S02]  /*6b00*/  UIMAD UR37, UR5, UR42, UR7 ;  /* 0x0000002a052572a4 */ /* 0x000fe4000f8e0207 */
[----:B------:R-:W-:Y:S11]  /*6b10*/  UIMAD UR36, UR6, UR54, UR4 ;  /* 0x00000036062472a4 */ /* 0x000ff6000f8e0204 */
[----:B------:R-:W-:Y:S01]  /*6b20*/  @!UPT UIADD3 URZ, UPT, UPT, URZ, URZ, URZ ;  /* 0x000000fffffff290 */ /* 0x000fe2000fffe0ff */
.L_x_104:
[----:B------:R-:W-:Y:S01]  /*6b30*/  UISETP.NE.AND UP0, UPT, UR38, 0x1, UPT ;  /* 0x000000012600788c */ /* 0x000fe2000bf05270 */
[----:B------:R-:W-:Y:S01]  /*6b40*/  LOP3.LUT P0, RZ, R60, 0x1b0, RZ, 0xc0, !PT ;  /* 0x000001b03cff7812 */ /* 0x000fe2000780c0ff */
[----:B------:R-:W-:Y:S01]  /*6b50*/  USHF.L.U32 UR50, UR16, 0x7, URZ ;  /* 0x0000000710327899 */ /* 0x000fe200080006ff */
[----:B------:R-:W-:Y:S01]  /*6b60*/  BSSY.RECONVERGENT B6, `(.L_x_105) ;  /* 0x0000034000067945 */ /* 0x000fe20003800200 */
[----:B------:R-:W-:Y:S01]  /*6b70*/  USHF.L.U32 UR49, UR20, 0x6, URZ ;  /* 0x0000000614317899 */ /* 0x000fe200080006ff */
[----:B------:R-:W-:Y:S06]  /*6b80*/  IADD3 R62, PT, PT, R62, 0x1, RZ ;  /* 0x000000013e3e7810 */ /* 0x000fec0007ffe0ff */
[----:B------:R-:W2:Y:S01]  /*6b90*/  @!UP0 LDCU.128 UR12, c[0x0][0xb10] ;  /* 0x00016200ff0c87ac */ /* 0x000ea20008000c00 */
[----:B------:R-:W3:Y:S01]  /*6ba0*/  @!UP0 LDCU UR5, c[0x0][0xb0c] ;  /* 0x00016180ff0587ac */ /* 0x000ee20008000800 */
[----:B------:R-:W4:Y:S01]  /*6bb0*/  @!UP0 LDCU UR10, c[0x0][0xb20] ;  /* 0x00016400ff0a87ac */ /* 0x000f220008000800 */
[----:B--2---:R-:W-:Y:S02]  /*6bc0*/  UIMAD.WIDE.U32 UR8, UR37, UR12, URZ ;  /* 0x0000000c250872a5 */ /* 0x004fe4000f8e00ff */
[----:B------:R-:W-:Y:S02]  /*6bd0*/  UIMAD.WIDE.U32 UR6, UR36, UR15, URZ ;  /* 0x0000000f240672a5 */ /* 0x000fe4000f8e00ff */
[----:B------:R-:W-:Y:S03]  /*6be0*/  @!UP0 UISETP.NE.AND UP1, UPT, UR14, 0x1, UPT ;  /* 0x000000010e00888c */ /* 0x000fe6000bf25270 */
[----:B------:R-:W-:Y:S01]  /*6bf0*/  @!UP0 UMOV UR4, UR9 ;  /* 0x0000000900048c82 */ /* 0x000fe20008000000 */
[----:B---3--:R-:W-:Y:S02]  /*6c00*/  @!UP0 UISETP.NE.AND UP2, UPT, UR5, 0x1, UPT ;  /* 0x000000010500888c */ /* 0x008fe4000bf45270 */
[----:B------:R-:W-:Y:S01]  /*6c10*/  @!UP0 USHF.R.U32.HI UR4, URZ, UR13, UR4 ;  /* 0x0000000dff048299 */ /* 0x000fe20008011604 */
[----:B------:R-:W-:Y:S02]  /*6c20*/  @!UP0 UMOV UR6, UR7 ;  /* 0x0000000700068c82 */ /* 0x000fe40008000000 */
[----:B----4-:R-:W-:Y:S02]  /*6c30*/  @!UP0 USHF.R.U32.HI UR6, URZ, UR10, UR6 ;  /* 0x0000000aff068299 */ /* 0x010fe40008011606 */
[----:B------:R-:W-:Y:S02]  /*6c40*/  @!UP0 USEL UR7, UR37, UR4, !UP2 ;  /* 0x0000000425078287 */ /* 0x000fe4000d000000 */
[----:B------:R-:W-:Y:S04]  /*6c50*/  @!UP0 USEL UR6, UR36, UR6, !UP1 ;  /* 0x0000000624068287 */ /* 0x000fe8000c800000 */
[----:B------:R-:W-:Y:S02]  /*6c60*/  @!UP0 UIADD3 UR4, UPT, UPT, -UR7, UR6, URZ ;  /* 0x0000000607048290 */ /* 0x000fe4000fffe1ff */
[----:B------:R-:W-:Y:S02]  /*6c70*/  @!UP0 UIADD3 UR6, UPT, UPT, UR7, -UR6, URZ ;  /* 0x8000000607068290 */ /* 0x000fe4000fffe0ff */
[----:B------:R-:W-:Y:S02]  /*6c80*/  @!UP0 UIMAD UR37, UR4, UR5, UR37 ;  /* 0x00000005042582a4 */ /* 0x000fe4000f8e0225 */
[----:B------:R-:W-:Y:S01]  /*6c90*/  @!UP0 UIMAD UR36, UR6, UR14, UR36 ;  /* 0x0000000e062482a4 */ /* 0x000fe2000f8e0224 */
[----:B------:R-:W-:Y:S11]  /*6ca0*/  @!P0 BRA `(.L_x_106) ;  /* 0x00000000007c8947 */ /* 0x000ff60003800000 */
[----:B------:R-:W2:Y:S01]  /*6cb0*/  LDCU.64 UR8, c[0x4][0x80] ;  /* 0x01001000ff0877ac */ /* 0x000ea20008000a00 */
[----:B------:R-:W-:Y:S01]  /*6cc0*/  MOV R2, 0x0 ;  /* 0x0000000000027802 */ /* 0x000fe20000000f00 */
[----:B------:R-:W-:Y:S02]  /*6cd0*/  HFMA2 R12, -RZ, RZ, 0, 5.9604644775390625e-08 ;  /* 0x00000001ff0c7431 */ /* 0x000fe400000001ff */
[----:B------:R-:W-:Y:S01]  /*6ce0*/  IMAD.MOV.U32 R8, RZ, RZ, 0x70 ;  /* 0x00000070ff087424 */ /* 0x000fe200078e00ff */
[----:B------:R3:W4:Y:S01]  /*6cf0*/  LDC.64 R14, c[0x4][R2] ;  /* 0x01000000020e7b82 */ /* 0x0007220000000a00 */
[----:B------:R-:W1:Y:S01]  /*6d00*/  LDCU.64 UR6, c[0x4][0x88] ;  /* 0x01001100ff0677ac */ /* 0x000e620008000a00 */
[----:B------:R-:W-:Y:S01]  /*6d10*/  IMAD.MOV.U32 R13, RZ, RZ, RZ ;  /* 0x000000ffff0d7224 */ /* 0x000fe200078e00ff */
[----:B------:R-:W1:Y:S01]  /*6d20*/  LDCU.64 UR4, c[0x4][0x8] ;  /* 0x01000100ff0477ac */ /* 0x000e620008000a00 */
[----:B--2---:R-:W-:Y:S01]  /*6d30*/  MOV R5, UR9 ;  /* 0x0000000900057c02 */ /* 0x004fe20008000f00 */
[----:B------:R-:W-:Y:S01]  /*6d40*/  IMAD.U32 R4, RZ, RZ, UR8 ;  /* 0x00000008ff047e24 */ /* 0x000fe2000f8e00ff */
[----:B-1----:R-:W-:Y:S01]  /*6d50*/  MOV R7, UR7 ;  /* 0x0000000700077c02 */ /* 0x002fe20008000f00 */
[----:B------:R-:W-:Y:S01]  /*6d60*/  IMAD.U32 R6, RZ, RZ, UR6 ;  /* 0x00000006ff067e24 */ /* 0x000fe2000f8e00ff */
[----:B------:R-:W-:Y:S01]  /*6d70*/  MOV R11, UR5 ;  /* 0x00000005000b7c02 */ /* 0x000fe20008000f00 */
[----:B------:R-:W-:Y:S02]  /*6d80*/  IMAD.U32 R10, RZ, RZ, UR4 ;  /* 0x00000004ff0a7e24 */ /* 0x000fe4000f8e00ff */
[----:B------:R-:W-:Y:S07]  /*6d90*/  LEPC R20, `(.L_x_107) ;  /* 0x000000001014794e */ /* 0x000fee0000000000 */
[----:B---345:R-:W-:Y:S05]  /*6da0*/  CALL.ABS.NOINC R14 ;  /* 0x000000000e007343 */ /* 0x038fea0003c00000 */
.L_x_107:
[----:B------:R-:W1:Y:S01]  /*6db0*/  LDCU.64 UR8, c[0x4][0x80] ;  /* 0x01001000ff0877ac */ /* 0x000e620008000a00 */
[----:B------:R-:W2:Y:S01]  /*6dc0*/  LDC.64 R2, c[0x4][R2] ;  /* 0x0100000002027b82 */ /* 0x000ea20000000a00 */
[----:B------:R-:W-:Y:S02]  /*6dd0*/  HFMA2 R12, -RZ, RZ, 0, 5.9604644775390625e-08 ;  /* 0x00000001ff0c7431 */ /* 0x000fe400000001ff */
[----:B------:R-:W-:Y:S02]  /*6de0*/  IMAD.MOV.U32 R8, RZ, RZ, 0x70 ;  /* 0x00000070ff087424 */ /* 0x000fe400078e00ff */
[----:B------:R-:W-:Y:S01]  /*6df0*/  IMAD.MOV.U32 R13, RZ, RZ, RZ ;  /* 0x000000ffff0d7224 */ /* 0x000fe200078e00ff */
[----:B------:R-:W3:Y:S01]  /*6e00*/  LDCU.64 UR6, c[0x4][0x88] ;  /* 0x01001100ff0677ac */ /* 0x000ee20008000a00 */
[----:B------:R-:W4:Y:S01]  /*6e10*/  LDCU.64 UR4, c[0x4][0x8] ;  /* 0x01000100ff0477ac */ /* 0x000f220008000a00 */
[----:B-1----:R-:W-:Y:S02]  /*6e20*/  MOV R4, UR8 ;  /* 0x0000000800047c02 */ /* 0x002fe40008000f00 */
[----:B------:R-:W-:Y:S02]  /*6e30*/  MOV R5, UR9 ;  /* 0x0000000900057c02 */ /* 0x000fe40008000f00 */
[----:B---3--:R-:W-:Y:S01]  /*6e40*/  MOV R7, UR7 ;  /* 0x0000000700077c02 */ /* 0x008fe20008000f00 */
[----:B------:R-:W-:Y:S01]  /*6e50*/  IMAD.U32 R6, RZ, RZ, UR6 ;  /* 0x00000006ff067e24 */ /* 0x000fe2000f8e00ff */
[----:B----4-:R-:W-:Y:S01]  /*6e60*/  MOV R11, UR5 ;  /* 0x00000005000b7c02 */ /* 0x010fe20008000f00 */
[----:B------:R-:W-:Y:S02]  /*6e70*/  IMAD.U32 R10, RZ, RZ, UR4 ;  /* 0x00000004ff0a7e24 */ /* 0x000fe4000f8e00ff */
[----:B------:R-:W-:Y:S07]  /*6e80*/  LEPC R20, `(.L_x_106) ;  /* 0x000000001014794e */ /* 0x000fee0000000000 */
[----:B--2---:R-:W-:Y:S05]  /*6e90*/  CALL.ABS.NOINC R2 ;  /* 0x0000000002007343 */ /* 0x004fea0003c00000 */
.L_x_106:
[----:B------:R-:W-:Y:S05]  /*6ea0*/  BSYNC.RECONVERGENT B6 ;  /* 0x0000000000067941 */ /* 0x000fea0003800200 */
.L_x_105:
[----:B------:R-:W-:Y:S02]  /*6eb0*/  ISETP.NE.U32.AND P0, PT, RZ, UR56, PT ;  /* 0x00000038ff007c0c */ /* 0x000fe4000bf05070 */
[C---:B------:R-:W-:Y:S02]  /*6ec0*/  ISETP.NE.U32.AND P1, PT, R54.reuse, RZ, PT ;  /* 0x000000ff3600720c */ /* 0x040fe40003f25070 */
[----:B------:R-:W-:Y:S02]  /*6ed0*/  ISETP.NE.U32.AND P4, PT, R54, RZ, PT ;  /* 0x000000ff3600720c */ /* 0x000fe40003f85070 */
[----:B------:R-:W-:Y:S02]  /*6ee0*/  ISETP.NE.AND.EX P0, PT, RZ, UR57, PT, P0 ;  /* 0x00000039ff007c0c */ /* 0x000fe4000bf05300 */
[C---:B------:R-:W-:Y:S02]  /*6ef0*/  ISETP.NE.AND.EX P1, PT, R55.reuse, RZ, PT, P1 ;  /* 0x000000ff3700720c */ /* 0x040fe40003f25310 */
[----:B------:R-:W-:Y:S02]  /*6f00*/  ISETP.NE.AND.EX P4, PT, R55, RZ, P0, P4 ;  /* 0x000000ff3700720c */ /* 0x000fe40000785340 */
[----:B------:R-:W-:Y:S02]  /*6f10*/  ISETP.NE.U32.AND P5, PT, R50, RZ, PT ;  /* 0x000000ff3200720c */ /* 0x000fe40003fa5070 */
[----:B------:R-:W-:Y:S02]  /*6f20*/  ISETP.NE.U32.AND P3, PT, RZ, UR56, PT ;  /* 0x00000038ff007c0c */ /* 0x000fe4000bf65070 */
[----:B------:R-:W-:Y:S02]  /*6f30*/  PLOP3.LUT P2, PT, PT, PT, PT, 0x8, 0x80 ;  /* 0x000000000080781c */ /* 0x000fe40003f4e170 */
[----:B------:R-:W-:Y:S02]  /*6f40*/  ISETP.NE.AND.EX P5, PT, R51, RZ, PT, P5 ;  /* 0x000000ff3300720c */ /* 0x000fe40003fa5350 */
[----:B------:R-:W-:Y:S03]  /*6f50*/  ISETP.NE.AND.EX P3, PT, RZ, UR57, PT, P3 ;  /* 0x00000039ff007c0c */ /* 0x000fe6000bf65330 */
[----:B------:R-:W-:Y:S01]  /*6f60*/  @!P4 PLOP3.LUT P2, PT, P1, PT, PT, 0x80, 0x8 ;  /* 0x000000000008c81c */ /* 0x000fe20000f4f070 */
[----:B------:R-:W-:Y:S01]  /*6f70*/  @!UPT UIADD3 URZ, UPT, UPT, URZ, URZ, URZ ;  /* 0x000000fffffff290 */ /* 0x000fe2000fffe0ff */
[----:B------:R-:W-:Y:S11]  /*6f80*/  @!P1 BRA `(.L_x_108) ;  /* 0x0000000000309947 */ /* 0x000ff60003800000 */
        /* <DEDUP_REMOVED lines=12> */
.L_x_108:
[----:B------:R-:W-:Y:S05]  /*7050*/  @!P5 BRA `(.L_x_109) ;  /* 0x000000000024d947 */ /* 0x000fea0003800000 */
[----:B------:R-:W-:Y:S01]  /*7060*/  ISETP.NE.U32.AND P0, PT, R48, RZ, PT ;  /* 0x000000ff3000720c */ /* 0x000fe20003f05070 */
[----:B------:R-:W2:Y:S03]  /*7070*/  LDCU.64 UR4, c[0x0][0x358] ;  /* 0x00006b00ff0477ac */ /* 0x000ea60008000a00 */
[----:B------:R-:W-:Y:S11]  /*7080*/  ISETP.NE.AND.EX P0, PT, R49, RZ, PT, P0 ;  /* 0x000000ff3100720c */ /* 0x000ff60003f05300 */
[----:B------:R-:W-:Y:S02]  /*7090*/  @!UPT UIADD3 URZ, UPT, UPT, URZ, URZ, URZ ;  /* 0x000000fffffff290 */ /* 0x000fe4000fffe0ff */
[----:B------:R-:W4:Y:S01]  /*70a0*/  @P0 LDC.64 R2, c[0x0][0x8a8] ;  /* 0x00022a00ff020b82 */ /* 0x000f220000000a00 */
[----:B-1----:R-:W-:Y:S04]  /*70b0*/  @P0 IMAD R0, R50, UR60, RZ ;  /* 0x0000003c32000c24 */ /* 0x002fe8000f8e02ff */
[----:B----4-:R-:W-:Y:S05]  /*70c0*/  @P0 IMAD.WIDE R2, R0, 0x4, R2 ;  /* 0x0000000400020825 */ /* 0x010fea00078e0202 */
[----:B--2--5:R2:W5:Y:S02]  /*70d0*/  @P0 LDG.E R24, desc[UR4][R2.64] ;  /* 0x0000000402180981 */ /* 0x024564000c1e1900 */
[----:B--2---:R-:W4:Y:S02]  /*70e0*/  @!P0 LDC R24, c[0x0][0x8a0] ;  /* 0x00022800ff188b82 */ /* 0x004f240000000800 */
.L_x_109:
[----:B---3-5:R-:W-:Y:S01]  /*70f0*/  FSETP.NEU.AND P0, PT, R27, RZ, PT ;  /* 0x000000ff1b00720b */ /* 0x028fe20003f0d000 */
[----:B------:R-:W-:Y:S01]  /*7100*/  BSSY B1, `(.L_x_110) ;  /* 0x0000038000017945 */ /* 0x000fe20003800000 */
[----:B------:R-:W-:Y:S01]  /*7110*/  SEL R3, RZ, 0xffffffff, P3 ;  /* 0xffffffffff037807 */ /* 0x000fe20001800000 */
[----:B------:R-:W-:Y:S01]  /*7120*/  IMAD.MOV.U32 R75, RZ, RZ, 0x1 ;  /* 0x00000001ff4b7424 */ /* 0x000fe200078e00ff */
[----:B------:R-:W-:Y:S01]  /*7130*/  @!P4 LOP3.LUT P3, RZ, R26, 0xff, RZ, 0xc0, !PT ;  /* 0x000000ff1affc812 */ /* 0x000fe2000786c0ff */
[----:B------:R-:W-:Y:S01]  /*7140*/  IMAD R25, R22, 0x40, R23 ;  /* 0x0000004016197824 */ /* 0x000fe200078e0217 */
[----:B-1----:R-:W-:Y:S01]  /*7150*/  @!P4 SEL R0, RZ, 0xffffffff, P0 ;  /* 0xffffffffff00c807 */ /* 0x002fe20000000000 */
[----:B------:R-:W-:Y:S01]  /*7160*/  IMAD R63, R70, -0x10, R68 ;  /* 0xfffffff0463f7824 */ /* 0x000fe200078e0244 */
[----:B------:R-:W-:Y:S01]  /*7170*/  LOP3.LUT R66, R66, 0x1, RZ, 0x3c, !PT ;  /* 0x0000000142427812 */ /* 0x000fe200078e3cff */
[----:B------:R-:W-:Y:S01]  /*7180*/  IMAD.MOV.U32 R74, RZ, RZ, RZ ;  /* 0x000000ffff4a7224 */ /* 0x000fe200078e00ff */
[C---:B------:R-:W-:Y:S02]  /*7190*/  @P2 SEL R0, R3.reuse, R0, !P3 ;  /* 0x0000000003002207 */ /* 0x040fe40005800000 */
[----:B------:R-:W-:Y:S02]  /*71a0*/  CS2R R46, SRZ ;  /* 0x00000000002e7805 */ /* 0x000fe4000001ff00 */
[----:B------:R-:W-:Y:S02]  /*71b0*/  LEA R73, R22, UR43, 0x3 ;  /* 0x0000002b16497c11 */ /* 0x000fe4000f8e18ff */
[----:B------:R-:W-:Y:S02]  /*71c0*/  CS2R R44, SRZ ;  /* 0x00000000002c7805 */ /* 0x000fe4000001ff00 */
[----:B------:R-:W-:Y:S02]  /*71d0*/  @!P4 LOP3.LUT R0, R0, 0x1, RZ, 0xc0, !PT ;  /* 0x000000010000c812 */ /* 0x000fe400078ec0ff */
[----:B------:R-:W-:Y:S02]  /*71e0*/  CS2R R42, SRZ ;  /* 0x00000000002a7805 */ /* 0x000fe4000001ff00 */
[----:B------:R-:W-:Y:S02]  /*71f0*/  SEL R2, RZ, 0xffffffff, P0 ;  /* 0xffffffffff027807 */ /* 0x000fe40000000000 */
[----:B------:R-:W-:Y:S02]  /*7200*/  CS2R R40, SRZ ;  /* 0x0000000000287805 */ /* 0x000fe4000001ff00 */
[----:B------:R-:W-:Y:S02]  /*7210*/  ISETP.NE.U32.OR P5, PT, R0, 0x1, P4 ;  /* 0x000000010000780c */ /* 0x000fe400027a5470 */
[----:B------:R-:W-:Y:S02]  /*7220*/  CS2R R38, SRZ ;  /* 0x0000000000267805 */ /* 0x000fe4000001ff00 */
[----:B------:R-:W-:Y:S02]  /*7230*/  LOP3.LUT P4, R61, R26, 0xff, RZ, 0xc0, !PT ;  /* 0x000000ff1a3d7812 */ /* 0x000fe4000788c0ff */
[----:B------:R-:W-:Y:S02]  /*7240*/  CS2R R36, SRZ ;  /* 0x0000000000247805 */ /* 0x000fe4000001ff00 */
[----:B------:R-:W-:Y:S02]  /*7250*/  P2R R72, PR, RZ, 0x20 ;  /* 0x00000020ff487803 */ /* 0x000fe40000000000 */
[----:B------:R-:W-:Y:S02]  /*7260*/  CS2R R34, SRZ ;  /* 0x0000000000227805 */ /* 0x000fe4000001ff00 */
[----:B------:R-:W-:Y:S02]  /*7270*/  @P1 SEL R2, R3, R2, !P4 ;  /* 0x0000000203021207 */ /* 0x000fe40006000000 */
[----:B------:R-:W-:Y:S02]  /*7280*/  CS2R R32, SRZ ;  /* 0x0000000000207805 */ /* 0x000fe4000001ff00 */
[----:B------:R-:W-:Y:S02]  /*7290*/  LOP3.LUT R2, R2, 0x1, RZ, 0xc0, !PT ;  /* 0x0000000102027812 */ /* 0x000fe400078ec0ff */
[----:B------:R-:W-:Y:S02]  /*72a0*/  @P5 SHF.L.U32 R0, R66, 0x1f, RZ ;  /* 0x0000001f42005819 */ /* 0x000fe400000006ff */
[----:B------:R-:W-:Y:S02]  /*72b0*/  ISETP.NE.U32.AND P0, PT, R2, 0x1, PT ;  /* 0x000000010200780c */ /* 0x000fe40003f05070 */
[----:B------:R1:W2:Y:S02]  /*72c0*/  @P5 SYNCS.PHASECHK.TRANS64.TRYWAIT P3, [UR43+0x20], R0 ;  /* 0x00002000ff0055a7 */ /* 0x0002a4000806112b */
[----:B------:R-:W-:Y:S02]  /*72d0*/  P2R R76, PR, RZ, 0x1 ;  /* 0x00000001ff4c7803 */ /* 0x000fe40000000000 */
[----:B-1----:R-:W-:Y:S04]  /*72e0*/  SHF.L.U32 R0, R65, 0x1f, RZ ;  /* 0x0000001f41007819 */ /* 0x002fe800000006ff */
[----:B------:R1:W3:Y:S01]  /*72f0*/  SYNCS.PHASECHK.TRANS64.TRYWAIT P2, [R73+URZ+0x90], R0 ;  /* 0x00009000490075a7 */ /* 0x0002e200080411ff */
[----:B--2---:R-:W-:Y:S01]  /*7300*/  @P5 SEL R75, RZ, 0x1, !P3 ;  /* 0x00000001ff4b5807 */ /* 0x004fe20005800000 */
[----:B-1----:R-:W-:Y:S06]  /*7310*/  @!P5 BRA `(.L_x_111) ;  /* 0x000000000058d947 */ /* 0x002fec0003800000 */
[----:B------:R-:W-:Y:S01]  /*7320*/  IMAD.MOV.U32 R46, RZ, RZ, RZ ;  /* 0x000000ffff2e7224 */ /* 0x000fe200078e00ff */
[----:B------:R-:W-:Y:S01]  /*7330*/  ISETP.NE.AND P0, PT, R75, RZ, PT ;  /* 0x000000ff4b00720c */ /* 0x000fe20003f05270 */
[----:B------:R-:W-:Y:S01]  /*7340*/  BSSY B0, `(.L_x_112) ;  /* 0x000000c000007945 */ /* 0x000fe20003800000 */
[----:B------:R-:W-:Y:S02]  /*7350*/  CS2R R34, SRZ ;  /* 0x0000000000227805 */ /* 0x000fe4000001ff00 */
[----:B------:R-:W-:Y:S02]  /*7360*/  CS2R R32, SRZ ;  /* 0x0000000000207805 */ /* 0x000fe4000001ff00 */
[----:B------:R-:W-:Y:S02]  /*7370*/  CS2R R38, SRZ ;  /* 0x0000000000267805 */ /* 0x000fe4000001ff00 */
[----:B------:R-:W-:Y:S02]  /*7380*/  CS2R R36, SRZ ;  /* 0x0000000000247805 */ /* 0x000fe4000001ff00 */
[----:B------:R-:W-:Y:S02]  /*7390*/  CS2R R42, SRZ ;  /* 0x00000000002a7805 */ /* 0x000fe4000001ff00 */
[----:B------:R-:W-:Y:S02]  /*73a0*/  CS2R R40, SRZ ;  /* 0x0000000000287805 */ /* 0x000fe4000001ff00 */
[----:B------:R-:W-:Y:S01]  /*73b0*/  CS2R R44, SRZ ;  /* 0x00000000002c7805 */ /* 0x000fe2000001ff00 */
[----:B------:R-:W-:Y:S06]  /*73c0*/  @P0 BRA `(.L_x_113) ;  /* 0x00000000000c0947 */ /* 0x000fec0003800000 */
[----:B------:R-:W-:Y:S04]  /*73d0*/  SHF.L.U32 R3, R66, 0x1f, RZ ;  /* 0x0000001f42037819 */ /* 0x000fe800000006ff */
[----:B------:R-:W1:Y:S02]  /*73e0*/  SYNCS.PHASECHK.TRANS64.TRYWAIT P0, [UR43+0x20], R3 ;  /* 0x00002003ff0075a7 */ /* 0x000e64000800112b */
[----:B-1----:R-:W-:Y:S05]  /*73f0*/  @!P0 BRA `(.L_x_114) ;  /* 0x0000002800ac8947 */ /* 0x002fea0003800000 */
.L_x_113:
[----:B------:R-:W-:Y:S05]  /*7400*/  BSYNC B0 ;  /* 0x0000000000007941 */ /* 0x000fea0003800000 */
.L_x_112:
[----:B------:R-:W-:Y:S01]  /*7410*/  ISETP.NE.AND P0, PT, R76, RZ, PT ;  /* 0x000000ff4c00720c */ /* 0x000fe20003f05270 */
[----:B------:R-:W-:Y:S11]  /*7420*/  HFMA2 R74, -RZ, RZ, 0, 5.9604644775390625e-08 ;  /* 0x00000001ff4a7431 */ /* 0x000ff600000001ff */
[----:B------:R-:W-:Y:S01]  /*7430*/  @!UPT UIADD3 URZ, UPT, UPT, URZ, URZ, URZ ;  /* 0x000000fffffff290 */ /* 0x000fe2000fffe0ff */
[----:B------:R2:W1:Y:S04]  /*7440*/  @P0 LDS.128 R32, [R69] ;  /* 0x0000000045200984 */ /* 0x0004680000000c00 */
[----:B------:R2:W1:Y:S04]  /*7450*/  @P0 LDS.128 R36, [R68+0x10] ;  /* 0x0000100044240984 */ /* 0x0004680000000c00 */
[----:B------:R2:W1:Y:S04]  /*7460*/  @P0 LDS.128 R40, [R67+0x20] ;  /* 0x0000200043280984 */ /* 0x0004680000000c00 */
[----:B------:R2:W1:Y:S02]  /*7470*/  @P0 LDS.128 R44, [R63+0x30] ;  /* 0x000030003f2c0984 */ /* 0x0004640000000c00 */
.L_x_111:
[----:B------:R-:W-:Y:S05]  /*7480*/  BSYNC B1 ;  /* 0x0000000000017941 */ /* 0x000fea0003800000 */
.L_x_110:
[----:B-1----:R-:W-:Y:S04]  /*7490*/  SHF.R.U32.HI R2, RZ, 0x15, R25 ;  /* 0x00000015ff027819 */ /* 0x002fe80000011619 */
[----:B------:R-:W-:Y:S01]  /*74a0*/  LOP3.LUT P0, RZ, R2, 0x3, R56, 0x48, !PT ;  /* 0x0000000302ff7812 */ /* 0x000fe20007804838 */
[----:B------:R-:W-:Y:S01]  /*74b0*/  @!UPT UIADD3 URZ, UPT, UPT, URZ, URZ, URZ ;  /* 0x000000fffffff290 */ /* 0x000fe2000fffe0ff */
[----:B---3--:R-:W-:Y:S11]  /*74c0*/  @P2 BRA `(.L_x_115) ;  /* 0x0000000000082947 */ /* 0x008ff60003800000 */
[----:B------:R-:W1:Y:S02]  /*74d0*/  SYNCS.PHASECHK.TRANS64.TRYWAIT P1, [R73+URZ+0x90], R0 ;  /* 0x00009000490075a7 */ /* 0x000e6400080211ff */
[----:B-1----:R-:W-:Y:S05]  /*74e0*/  @!P1 BRA `(.L_x_116) ;  /* 0x0000002800889947 */ /* 0x002fea0003800000 */
.L_x_115:
[----:B------:R-:W-:Y:S05]  /*74f0*/  @!P0 BRA `(.L_x_117) ;  /* 0x0000000000408947 */ /* 0x000fea0003800000 */
[----:B------:R-:W3:Y:S01]  /*7500*/  LDCU.64 UR8, c[0x4][0x70] ;  /* 0x01000e00ff0877ac */ /* 0x000ee20008000a00 */
[----:B------:R-:W-:Y:S01]  /*7510*/  MOV R3, 0x0 ;  /* 0x0000000000037802 */ /* 0x000fe20000000f00 */
[----:B------:R-:W-:Y:S02]  /*7520*/  HFMA2 R12, -RZ, RZ, 0, 5.9604644775390625e-08 ;  /* 0x00000001ff0c7431 */ /* 0x000fe400000001ff */
[----:B------:R-:W-:Y:S02]  /*7530*/  IMAD.MOV.U32 R8, RZ, RZ, 0x192 ;  /* 0x00000192ff087424 */ /* 0x000fe400078e00ff */
[----:B------:R-:W-:Y:S01]  /*7540*/  IMAD.MOV.U32 R13, RZ, RZ, RZ ;  /* 0x000000ffff0d7224 */ /* 0x000fe200078e00ff */
[----:B------:R-:W5:Y:S01]  /*7550*/  LDCU.64 UR6, c[0x4][0x78] ;  /* 0x01000f00ff0677ac */ /* 0x000f620008000a00 */
[----:B------:R-:W1:Y:S01]  /*7560*/  LDC.64 R2, c[0x4][R3] ;  /* 0x0100000003027b82 */ /* 0x000e620000000a00 */
[----:B------:R-:W2:Y:S01]  /*7570*/  LDCU.64 UR4, c[0x4][0x10] ;  /* 0x01000200ff0477ac */ /* 0x000ea20008000a00 */
[----:B---3--:R-:W-:Y:S01]  /*7580*/  MOV R5, UR9 ;  /* 0x0000000900057c02 */ /* 0x008fe20008000f00 */
[----:B------:R-:W-:Y:S01]  /*7590*/  IMAD.U32 R4, RZ, RZ, UR8 ;  /* 0x00000008ff047e24 */ /* 0x000fe2000f8e00ff */
[----:B-----5:R-:W-:Y:S01]  /*75a0*/  MOV R7, UR7 ;  /* 0x0000000700077c02 */ /* 0x020fe20008000f00 */
[----:B------:R-:W-:Y:S01]  /*75b0*/  IMAD.U32 R6, RZ, RZ, UR6 ;  /* 0x00000006ff067e24 */ /* 0x000fe2000f8e00ff */
[----:B--2---:R-:W-:Y:S01]  /*75c0*/  MOV R11, UR5 ;  /* 0x00000005000b7c02 */ /* 0x004fe20008000f00 */
[----:B------:R-:W-:Y:S02]  /*75d0*/  IMAD.U32 R10, RZ, RZ, UR4 ;  /* 0x00000004ff0a7e24 */ /* 0x000fe4000f8e00ff */
[----:B------:R-:W-:Y:S07]  /*75e0*/  LEPC R20, `(.L_x_117) ;  /* 0x000000001014794e */ /* 0x000fee0000000000 */
[----:B-1--4-:R-:W-:Y:S05]  /*75f0*/  CALL.ABS.NOINC R2 ;  /* 0x0000000002007343 */ /* 0x012fea0003c00000 */
.L_x_117:
[----:B------:R-:W-:Y:S05]  /*7600*/  WARPSYNC.ALL ;  /* 0x0000000000007948 */ /* 0x000fea0003800000 */
[----:B------:R-:W-:Y:S01]  /*7610*/  R2UR UR4, R25 ;  /* 0x00000000190472ca */ /* 0x000fe200000e0000 */
[----:B------:R-:W-:Y:S01]  /*7620*/  BSSY.RECONVERGENT B0, `(.L_x_118) ;  /* 0x0000039000007945 */ /* 0x000fe20003800200 */
[----:B------:R-:W-:Y:S11]  /*7630*/  ISETP.NE.AND P0, PT, R71, RZ, PT ;  /* 0x000000ff4700720c */ /* 0x000ff60003f05270 */
[----:B------:R-:W1:Y:S02]  /*7640*/  LDTM.x16 R4, tmem[UR4] ;  /* 0x00000004000479ee */ /* 0x000e640008240000 */
[C---:B-1--4-:R-:W-:Y:S01]  /*7650*/  FMUL R0, R24.reuse, R4 ;  /* 0x0000000418007220 */ /* 0x052fe20000400000 */
[C---:B------:R-:W-:Y:S01]  /*7660*/  FMUL R2, R24.reuse, R5 ;  /* 0x0000000518027220 */ /* 0x040fe20000400000 */
[C---:B------:R-:W-:Y:S01]  /*7670*/  FMUL R3, R24.reuse, R6 ;  /* 0x0000000618037220 */ /* 0x040fe20000400000 */
[C---:B------:R-:W-:Y:S01]  /*7680*/  FMUL R7, R24.reuse, R7 ;  /* 0x0000000718077220 */ /* 0x040fe20000400000 */
[C---:B------:R-:W-:Y:S01]  /*7690*/  FFMA R28, R27.reuse, R32, R0 ;  /* 0x000000201b1c7223 */ /* 0x040fe20000000000 */
        /* <DEDUP_REMOVED lines=10> */
[----:B------:R1:W-:Y:S01]  /*7740*/  STS.128 [R69], R28 ;  /* 0x0000001c45007388 */ /* 0x0003e20000000c00 */
        /* <DEDUP_REMOVED lines=8> */
[----:B------:R1:W-:Y:S01]  /*77d0*/  STS.128 [R68+0x10], R4 ;  /* 0x0000100444007388 */ /* 0x0003e20000000c00 */
[C---:B------:R-:W-:Y:S01]  /*77e0*/  FMUL R13, R24.reuse, R17 ;  /* 0x00000011180d7220 */ /* 0x040fe20000400000 */
[C---:B------:R-:W-:Y:S01]  /*77f0*/  FFMA R10, R27.reuse, R42, R10 ;  /* 0x0000002a1b0a7223 */ /* 0x040fe2000000000a */
[C---:B------:R-:W-:Y:S01]  /*7800*/  FMUL R14, R24.reuse, R18 ;  /* 0x00000012180e7220 */ /* 0x040fe20000400000 */
[C---:B------:R-:W-:Y:S01]  /*7810*/  FFMA R11, R27.reuse, R43, R15 ;  /* 0x0000002b1b0b7223 */ /* 0x040fe2000000000f */
[----:B------:R-:W-:Y:S01]  /*7820*/  FMUL R19, R24, R19 ;  /* 0x0000001318137220 */ /* 0x000fe20000400000 */
[C---:B------:R-:W-:Y:S01]  /*7830*/  FFMA R12, R27.reuse, R44, R12 ;  /* 0x0000002c1b0c7223 */ /* 0x040fe2000000000c */
[C---:B------:R-:W-:Y:S01]  /*7840*/  FFMA R13, R27.reuse, R45, R13 ;  /* 0x0000002d1b0d7223 */ /* 0x040fe2000000000d */
[C---:B------:R-:W-:Y:S01]  /*7850*/  FFMA R14, R27.reuse, R46, R14 ;  /* 0x0000002e1b0e7223 */ /* 0x040fe2000000000e */
[----:B------:R1:W-:Y:S01]  /*7860*/  STS.128 [R67+0x20], R8 ;  /* 0x0000200843007388 */ /* 0x0003e20000000c00 */
[----:B------:R-:W-:Y:S05]  /*7870*/  FFMA R15, R27, R47, R19 ;  /* 0x0000002f1b0f7223 */ /* 0x000fea0000000013 */
[----:B------:R1:W-:Y:S01]  /*7880*/  STS.128 [R63+0x30], R12 ;  /* 0x0000300c3f007388 */ /* 0x0003e20000000c00 */
[----:B------:R-:W-:Y:S01]  /*7890*/  @!PT LDS RZ, [RZ] ;  /* 0x00000000fffff984 */ /* 0x000fe20000000800 */
[----:B------:R-:W-:Y:S01]  /*78a0*/  @!PT LDS RZ, [RZ] ;  /* 0x00000000fffff984 */ /* 0x000fe20000000800 */
[----:B------:R-:W-:Y:S01]  /*78b0*/  @!PT LDS RZ, [RZ] ;  /* 0x00000000fffff984 */ /* 0x000fe20000000800 */
[----:B------:R-:W-:Y:S01]  /*78c0*/  @!PT LDS RZ, [RZ] ;  /* 0x00000000fffff984 */ /* 0x000fe20000000800 */
[----:B------:R3:W-:Y:S06]  /*78d0*/  MEMBAR.ALL.CTA ;  /* 0x0000000000007992 */ /* 0x0007ec0000008000 */
[----:B---3--:R-:W3:Y:S02]  /*78e0*/  FENCE.VIEW.ASYNC.S ;  /* 0x00000000000073c6 */ /* 0x008ee40000000000 */
[----:B---3--:R-:W-:Y:S06]  /*78f0*/  BAR.SYNC.DEFER_BLOCKING 0x1, 0x80 ;  /* 0x0042000000007b1d */ /* 0x008fec0000010000 */
[----:B------:R-:W-:Y:S05]  /*7900*/  @P0 BRA `(.L_x_119) ;  /* 0x0000000000280947 */ /* 0x000fea0003800000 */
[----:B------:R-:W-:Y:S01]  /*7910*/  UIADD3 UR4, UPT, UPT, UR43, 0x200, URZ ;  /* 0x000002002b047890 */ /* 0x000fe2000fffe0ff */
[----:B------:R-:W-:Y:S05]  /*7920*/  UMOV UR51, UR60 ;  /* 0x0000003c00337c82 */ /* 0x000fea0008000000 */
[----:B------:R-:W-:Y:S01]  /*7930*/  MOV R60, UR4 ;  /* 0x00000004003c7c02 */ /* 0x000fe20008000f00 */
[----:B------:R-:W-:Y:S03]  /*7940*/  UIADD3 UR4, UP0, UPT, UR62, 0x680, URZ ;  /* 0x000006803e047890 */ /* 0x000fe6000ff1e0ff */
[----:B------:R-:W-:Y:S01]  /*7950*/  R2UR UR48, R60 ;  /* 0x000000003c3072ca */ /* 0x000fe200000e0000 */
[----:B------:R-:W-:Y:S11]  /*7960*/  UIADD3.X UR5, UPT, UPT, URZ, UR63, URZ, UP0, !UPT ;  /* 0x0000003fff057290 */ /* 0x000ff600087fe4ff */
[----:B------:R-:W-:Y:S01]  /*7970*/  @!UPT UIADD3 URZ, UPT, UPT, URZ, URZ, URZ ;  /* 0x000000fffffff290 */ /* 0x000fe2000fffe0ff */
[----:B------:R3:W-:Y:S01]  /*7980*/  UTMASTG.3D [UR48], [UR4] ;  /* 0x00000030040073b5 */ /* 0x0007e20008010000 */
[----:B------:R0:W-:Y:S01]  /*7990*/  UTMACMDFLUSH ;  /* 0x00000000000079b7 */ /* 0x0001e20000000000 */
[----:B---3--:R-:W-:Y:S04]  /*79a0*/  DEPBAR.LE SB0, 0x1 ;  /* 0x000080400000791a */ /* 0x008fe80000000000 */
.L_x_119:
[----:B------:R-:W-:Y:S05]  /*79b0*/  BSYNC.RECONVERGENT B0 ;  /* 0x0000000000007941 */ /* 0x000fea0003800200 */
.L_x_118:
[----:B------:R-:W-:Y:S01]  /*79c0*/  BAR.SYNC.DEFER_BLOCKING 0x1, 0x80 ;  /* 0x0042000000007b1d */ /* 0x000fe20000010000 */
[----:B------:R-:W-:Y:S01]  /*79d0*/  ISETP.NE.AND P1, PT, R72, RZ, PT ;  /* 0x000000ff4800720c */ /* 0x000fe20003f25270 */
[----:B------:R-:W-:Y:S01]  /*79e0*/  UISETP.NE.AND UP0, UPT, UR46, URZ, UPT ;  /* 0x000000ff2e00728c */ /* 0x000fe2000bf05270 */
[----:B------:R-:W-:Y:S11]  /*79f0*/  LEA R2, R74, UR43, 0x3 ;  /* 0x0000002b4a027c11 */ /* 0x000ff6000f8e18ff */
[----:B------:R-:W-:Y:S01]  /*7a00*/  @P1 SHF.L.U32 R3, R66, 0x1f, RZ ;  /* 0x0000001f42031819 */ /* 0x000fe200000006ff */
[----:B------:R-:W-:Y:S06]  /*7a10*/  BRA.U !UP0, `(.L_x_120) ;  /* 0x0000000108287547 */ /* 0x000fec000b800000 */
[----:B------:R-:W-:Y:S01]  /*7a20*/  R2UR UR4, R59 ;  /* 0x000000003b0472ca */ /* 0x000fe200000e0000 */
[----:B-1----:R-:W-:Y:S05]  /*7a30*/  IMAD.U32 R4, RZ, RZ, UR45 ;  /* 0x0000002dff047e24 */ /* 0x002fea000f8e00ff */
[----:B------:R-:W-:Y:S05]  /*7a40*/  @P1 LEA R4, R4, UR43, 0x3 ;  /* 0x0000002b04041c11 */ /* 0x000fea000f8e18ff */
[----:B------:R-:W-:Y:S02]  /*7a50*/  @P1 VIADD R4, R4, 0x40 ;  /* 0x0000004004041836 */ /* 0x000fe40000000000 */
[----:B------:R-:W-:Y:S01]  /*7a60*/  IMAD.U32 R0, RZ, RZ, UR4 ;  /* 0x00000004ff007e24 */ /* 0x000fe2000f8e00ff */
[----:B------:R-:W-:Y:S04]  /*7a70*/  UIADD3 UR4, UPT, UPT, UR45, 0x1, URZ ;  /* 0x000000012d047890 */ /* 0x000fe8000fffe0ff */
[----:B------:R-:W-:Y:S01]  /*7a80*/  @P1 PRMT R0, R0, 0x654, R4 ;  /* 0x0000065400001816 */ /* 0x000fe20000000004 */
[----:B------:R-:W-:Y:S03]  /*7a90*/  UISETP.NE.AND UP0, UPT, UR4, 0x4, UPT ;  /* 0x000000040400788c */ /* 0x000fe6000bf05270 */
[----:B------:R3:W-:Y:S01]  /*7aa0*/  @P1 SYNCS.ARRIVE.TRANS64.RED.A1T0 RZ, [R0+URZ], RZ ;  /* 0x000000ff00ff19a7 */ /* 0x0007e200081004ff */
[----:B------:R-:W-:Y:S07]  /*7ab0*/  USEL UR45, UR4, URZ, UP0 ;  /* 0x000000ff042d7287 */ /* 0x000fee0008000000 */
.L_x_120:
[----:B------:R-:W4:Y:S01]  /*7ac0*/  @P1 SYNCS.PHASECHK.TRANS64.TRYWAIT P0, [R2+URZ+0x20], R3 ;  /* 0x00002003020015a7 */ /* 0x000f2200080011ff */
[----:B------:R-:W-:Y:S01]  /*7ad0*/  BSSY B1, `(.L_x_121) ;  /* 0x0000016000017945 */ /* 0x000fe20003800000 */
[----:B----4-:R-:W-:Y:S03]  /*7ae0*/  @P1 SEL R75, RZ, 0x1, !P0 ;  /* 0x00000001ff4b1807 */ /* 0x010fe60004000000 */
[----:B------:R-:W-:Y:S05]  /*7af0*/  @!P1 BRA `(.L_x_122) ;  /* 0x00000000004c9947 */ /* 0x000fea0003800000 */
[----:B------:R-:W-:Y:S01]  /*7b00*/  ISETP.NE.AND P0, PT, R75, RZ, PT ;  /* 0x000000ff4b00720c */ /* 0x000fe20003f05270 */
[----:B------:R-:W-:Y:S01]  /*7b10*/  BSSY B0, `(.L_x_123) ;  /* 0x000000b000007945 */ /* 0x000fe20003800000 */
[----:B------:R-:W-:Y:S11]  /*7b20*/  ISETP.NE.AND P1, PT, R76, RZ, PT ;  /* 0x000000ff4c00720c */ /* 0x000ff60003f25270 */
[----:B------:R-:W-:Y:S02]  /*7b30*/  @!UPT UIADD3 URZ, UPT, UPT, URZ, URZ, URZ ;  /* 0x000000fffffff290 */ /* 0x000fe4000fffe0ff */
[C---:B-1----:R-:W-:Y:S01]  /*7b40*/  @P1 IMAD R6, R74.reuse, 0x2000, R69 ;  /* 0x000020004a061824 */ /* 0x042fe200078e0245 */
[C---:B------:R-:W-:Y:S01]  /*7b50*/  @P1 LEA R4, R74.reuse, R67, 0xd ;  /* 0x000000434a041211 */ /* 0x040fe200078e68ff */
[C---:B------:R-:W-:Y:S02]  /*7b60*/  @P1 IMAD R5, R74.reuse, 0x2000, R68 ;  /* 0x000020004a051824 */ /* 0x040fe400078e0244 */
[----:B------:R-:W-:Y:S01]  /*7b70*/  @P1 IMAD R3, R74, 0x2000, R63 ;  /* 0x000020004a031824 */ /* 0x000fe200078e023f */
[----:B------:R-:W-:Y:S06]  /*7b80*/  @P0 BRA `(.L_x_124) ;  /* 0x00000000000c0947 */ /* 0x000fec0003800000 */
[----:B---3--:R-:W-:Y:S04]  /*7b90*/  SHF.L.U32 R0, R66, 0x1f, RZ ;  /* 0x0000001f42007819 */ /* 0x008fe800000006ff */
[----:B------:R-:W1:Y:S02]  /*7ba0*/  SYNCS.PHASECHK.TRANS64.TRYWAIT P0, [R2+URZ+0x20], R0 ;  /* 0x00002000020075a7 */ /* 0x000e6400080011ff */
[----:B-1----:R-:W-:Y:S05]  /*7bb0*/  @!P0 BRA `(.L_x_125) ;  /* 0x0000002000e88947 */ /* 0x002fea0003800000 */
.L_x_124:
[----:B------:R-:W-:Y:S05]  /*7bc0*/  BSYNC B0 ;  /* 0x0000000000007941 */ /* 0x000fea0003800000 */
.L_x_123:
[----:B------:R-:W-:Y:S02]  /*7bd0*/  ISETP.NE.AND P0, PT, R76, RZ, PT ;  /* 0x000000ff4c00720c */ /* 0x000fe40003f05270 */
[----:B------:R-:W-:Y:S11]  /*7be0*/  IADD3 R74, PT, PT, R74, 0x1, RZ ;  /* 0x000000014a4a7810 */ /* 0x000ff60007ffe0ff */
[----:B------:R4:W1:Y:S04]  /*7bf0*/  @P0 LDS.128 R32, [R6] ;  /* 0x0000000006200984 */ /* 0x0008680000000c00 */
[----:B------:R4:W1:Y:S04]  /*7c00*/  @P0 LDS.128 R36, [R5+0x10] ;  /* 0x0000100005240984 */ /* 0x0008680000000c00 */
[----:B------:R4:W1:Y:S04]  /*7c10*/  @P0 LDS.128 R40, [R4+0x20] ;  /* 0x0000200004280984 */ /* 0x0008680000000c00 */
[----:B------:R4:W1:Y:S02]  /*7c20*/  @P0 LDS.128 R44, [R3+0x30] ;  /* 0x00003000032c0984 */ /* 0x0008640000000c00 */
.L_x_122:
[----:B------:R-:W-:Y:S05]  /*7c30*/  BSYNC B1 ;  /* 0x0000000000017941 */ /* 0x000fea0003800000 */
.L_x_121:
[----:B-1-3--:R-:W-:Y:S05]  /*7c40*/  VIADD R0, R25, 0x10 ;  /* 0x0000001019007836 */ /* 0x00afea0000000000 */
[----:B------:R-:W-:Y:S04]  /*7c50*/  SHF.R.U32.HI R0, RZ, 0x15, R0 ;  /* 0x00000015ff007819 */ /* 0x000fe80000011600 */
[----:B------:R-:W-:Y:S11]  /*7c60*/  LOP3.LUT P0, RZ, R0, 0x3, R56, 0x48, !PT ;  /* 0x0000000300ff7812 */ /* 0x000ff60007804838 */
[----:B------:R-:W-:Y:S02]  /*7c70*/  @!UPT UIADD3 URZ, UPT, UPT, URZ, URZ, URZ ;  /* 0x000000fffffff290 */ /* 0x000fe4000fffe0ff */
[----:B------:R-:W-:Y:S05]  /*7c80*/  @!P0 BRA `(.L_x_126) ;  /* 0x0000000000408947 */ /* 0x000fea0003800000 */
[----:B------:R-:W1:Y:S01]  /*7c90*/  LDCU.64 UR8, c[0x4][0x70] ;  /* 0x01000e00ff0877ac */ /* 0x000e620008000a00 */
[----:B----4-:R-:W-:Y:S01]  /*7ca0*/  MOV R3, 0x0 ;  /* 0x0000000000037802 */ /* 0x010fe20000000f00 */
[----:B------:R-:W-:Y:S02]  /*7cb0*/  HFMA2 R12, -RZ, RZ, 0, 5.9604644775390625e-08 ;  /* 0x00000001ff0c7431 */ /* 0x000fe400000001ff */
[----:B------:R-:W-:Y:S02]  /*7cc0*/  IMAD.MOV.U32 R8, RZ, RZ, 0x192 ;  /* 0x00000192ff087424 */ /* 0x000fe400078e00ff */
[----:B------:R-:W-:Y:S01]  /*7cd0*/  IMAD.MOV.U32 R13, RZ, RZ, RZ ;  /* 0x000000ffff0d7224 */ /* 0x000fe200078e00ff */
[----:B------:R-:W3:Y:S01]  /*7ce0*/  LDCU.64 UR6, c[0x4][0x78] ;  /* 0x01000f00ff0677ac */ /* 0x000ee20008000a00 */
[----:B------:R-:W4:Y:S01]  /*7cf0*/  LDC.64 R2, c[0x4][R3] ;  /* 0x0100000003027b82 */ /* 0x000f220000000a00 */
[----:B------:R-:W5:Y:S01]  /*7d00*/  LDCU.64 UR4, c[0x4][0x10] ;  /* 0x01000200ff0477ac */ /* 0x000f620008000a00 */
[----:B-1----:R-:W-:Y:S01]  /*7d10*/  MOV R5, UR9 ;  /* 0x0000000900057c02 */ /* 0x002fe20008000f00 */
[----:B------:R-:W-:Y:S01]  /*7d20*/  IMAD.U32 R4, RZ, RZ, UR8 ;  /* 0x00000008ff047e24 */ /* 0x000fe2000f8e00ff */
[----:B---3--:R-:W-:Y:S01]  /*7d30*/  MOV R7, UR7 ;  /* 0x0000000700077c02 */ /* 0x008fe20008000f00 */
[----:B------:R-:W-:Y:S01]  /*7d40*/  IMAD.U32 R6, RZ, RZ, UR6 ;  /* 0x00000006ff067e24 */ /* 0x000fe2000f8e00ff */
[----:B-----5:R-:W-:Y:S01]  /*7d50*/  MOV R11, UR5 ;  /* 0x00000005000b7c02 */ /* 0x020fe20008000f00 */
[----:B------:R-:W-:Y:S02]  /*7d60*/  IMAD.U32 R10, RZ, RZ, UR4 ;  /* 0x00000004ff0a7e24 */ /* 0x000fe4000f8e00ff */
[----:B------:R-:W-:Y:S07]  /*7d70*/  LEPC R20, `(.L_x_126) ;  /* 0x000000001014794e */ /* 0x000fee0000000000 */
[----:B--2-4-:R-:W-:Y:S05]  /*7d80*/  CALL.ABS.NOINC R2 ;  /* 0x0000000002007343 */ /* 0x014fea0003c00000 */
.L_x_126:
[----:B------:R-:W-:Y:S05]  /*7d90*/  WARPSYNC.ALL ;  /* 0x0000000000007948 */ /* 0x000fea0003800000 */
[----:B------:R-:W-:Y:S01]  /*7da0*/  R2UR UR4, R25 ;  /* 0x00000000190472ca */ /* 0x000fe200000e0000 */
[----:B------:R-:W-:Y:S01]  /*7db0*/  BSSY.RECONVERGENT B0, `(.L_x_127) ;  /* 0x0000041000007945 */ /* 0x000fe20003800200 */
[----:B------:R-:W-:Y:S02]  /*7dc0*/  ISETP.NE.AND P6, PT, R72, RZ, PT ;  /* 0x000000ff4800720c */ /* 0x000fe40003fc5270 */
[----:B------:R-:W-:Y:S02]  /*7dd0*/  R2UR UR5, R59 ;  /* 0x000000003b0572ca */ /* 0x000fe400000e0000 */
[----:B------:R-:W-:Y:S02]  /*7de0*/  ISETP.NE.AND P0, PT, R71, RZ, PT ;  /* 0x000000ff4700720c */ /* 0x000fe40003f05270 */
[----:B------:R-:W-:Y:S05]  /*7df0*/  MOV R20, UR45 ;  /* 0x0000002d00147c02 */ /* 0x000fea0008000f00 */
[----:B----4-:R-:W1:Y:S02]  /*7e00*/  LDTM.x16 R4, tmem[UR4+0x10] ;  /* 0x00001004000479ee */ /* 0x010e640008240000 */
[----:B------:R-:W-:Y:S01]  /*7e10*/  @P6 LEA R20, R20, UR43, 0x3 ;  /* 0x0000002b14146c11 */ /* 0x000fe2000f8e18ff */
[C---:B-1----:R-:W-:Y:S01]  /*7e20*/  FMUL R0, R24.reuse, R4 ;  /* 0x0000000418007220 */ /* 0x042fe20000400000 */
        /* <DEDUP_REMOVED lines=33> */
[----:B------:R-:W-:Y:S01]  /*8040*/  FFMA R15, R27, R47, R19 ;  /* 0x0000002f1b0f7223 */ /* 0x000fe20000000013 */
[----:B------:R-:W-:Y:S02]  /*8050*/  MOV R16, UR5 ;  /* 0x0000000500107c02 */ /* 0x000fe40008000f00 */
[----:B------:R-:W-:Y:S02]  /*8060*/  @P6 IADD3 R17, PT, PT, R20, 0x40, RZ ;  /* 0x0000004014116810 */ /* 0x000fe40007ffe0ff */
[----:B------:R1:W-:Y:S01]  /*8070*/  STS.128 [R63+0x2030], R12 ;  /* 0x0020300c3f007388 */ /* 0x0003e20000000c00 */
[----:B------:R-:W-:Y:S02]  /*8080*/  LEA R0, R74, UR43, 0x3 ;  /* 0x0000002b4a007c11 */ /* 0x000fe4000f8e18ff */
[----:B------:R-:W-:Y:S01]  /*8090*/  @P6 PRMT R16, R16, 0x654, R17 ;  /* 0x0000065410106816 */ /* 0x000fe20000000011 */
[----:B------:R-:W-:Y:S01]  /*80a0*/  @!PT LDS RZ, [RZ] ;  /* 0x00000000fffff984 */ /* 0x000fe20000000800 */
[----:B------:R-:W-:Y:S01]  /*80b0*/  @!PT LDS RZ, [RZ] ;  /* 0x00000000fffff984 */ /* 0x000fe20000000800 */
[----:B------:R-:W-:Y:S01]  /*80c0*/  @!PT LDS RZ, [RZ] ;  /* 0x00000000fffff984 */ /* 0x000fe20000000800 */
[----:B------:R-:W-:Y:S01]  /*80d0*/  @!PT LDS RZ, [RZ] ;  /* 0x00000000fffff984 */ /* 0x000fe20000000800 */
[----:B------:R3:W-:Y:S06]  /*80e0*/  MEMBAR.ALL.CTA ;  /* 0x0000000000007992 */ /* 0x0007ec0000008000 */
[----:B---3--:R-:W3:Y:S01]  /*80f0*/  FENCE.VIEW.ASYNC.S ;  /* 0x00000000000073c6 */ /* 0x008ee20000000000 */
[----:B------:R-:W-:Y:S01]  /*8100*/  @P6 SHF.L.U32 R2, R66, 0x1f, RZ ;  /* 0x0000001f42026819 */ /* 0x000fe200000006ff */
[----:B---3--:R-:W-:Y:S06]  /*8110*/  BAR.SYNC.DEFER_BLOCKING 0x1, 0x80 ;  /* 0x0042000000007b1d */ /* 0x008fec0000010000 */
[----:B------:R-:W-:Y:S05]  /*8120*/  @P0 BRA `(.L_x_128) ;  /* 0x0000000000240947 */ /* 0x000fea0003800000 */
[----:B------:R-:W-:Y:S02]  /*8130*/  UIADD3 UR4, UP0, UPT, UR62, 0x680, URZ ;  /* 0x000006803e047890 */ /* 0x000fe4000ff1e0ff */
[----:B------:R-:W-:Y:S02]  /*8140*/  UIADD3 UR9, UPT, UPT, UR49, 0x10, URZ ;  /* 0x0000001031097890 */ /* 0x000fe4000fffe0ff */
[----:B------:R-:W-:Y:S02]  /*8150*/  UIADD3 UR8, UPT, UPT, UR43, 0x2200, URZ ;  /* 0x000022002b087890 */ /* 0x000fe4000fffe0ff */
[----:B------:R-:W-:Y:S01]  /*8160*/  UIADD3.X UR5, UPT, UPT, URZ, UR63, URZ, UP0, !UPT ;  /* 0x0000003fff057290 */ /* 0x000fe200087fe4ff */
[----:B------:R-:W-:Y:S01]  /*8170*/  UMOV UR10, UR50 ;  /* 0x00000032000a7c82 */ /* 0x000fe20008000000 */
[----:B------:R-:W-:Y:S07]  /*8180*/  UMOV UR11, UR60 ;  /* 0x0000003c000b7c82 */ /* 0x000fee0008000000 */
[----:B------:R3:W-:Y:S01]  /*8190*/  UTMASTG.3D [UR8], [UR4] ;  /* 0x00000008040073b5 */ /* 0x0007e20008010000 */
[----:B------:R0:W-:Y:S01]  /*81a0*/  UTMACMDFLUSH ;  /* 0x00000000000079b7 */ /* 0x0001e20000000000 */
[----:B---3--:R-:W-:Y:S04]  /*81b0*/  DEPBAR.LE SB0, 0x1 ;  /* 0x000080400000791a */ /* 0x008fe80000000000 */
.L_x_128:
[----:B------:R-:W-:Y:S05]  /*81c0*/  BSYNC.RECONVERGENT B0 ;  /* 0x0000000000007941 */ /* 0x000fea0003800200 */
.L_x_127:
[----:B------:R-:W-:Y:S01]  /*81d0*/  BAR.SYNC.DEFER_BLOCKING 0x1, 0x80 ;  /* 0x0042000000007b1d */ /* 0x000fe20000010000 */
[----:B------:R-:W-:Y:S04]  /*81e0*/  UIADD3 UR4, UPT, UPT, UR45, 0x1, URZ ;  /* 0x000000012d047890 */ /* 0x000fe8000fffe0ff */
[----:B------:R-:W-:Y:S04]  /*81f0*/  UISETP.NE.AND UP0, UPT, UR4, 0x4, UPT ;  /* 0x000000040400788c */ /* 0x000fe8000bf05270 */
[----:B------:R-:W-:Y:S01]  /*8200*/  USEL UR44, UR4, URZ, UP0 ;  /* 0x000000ff042c7287 */ /* 0x000fe20008000000 */
[----:B------:R3:W-:Y:S01]  /*8210*/  @P6 SYNCS.ARRIVE.TRANS64.RED.A1T0 RZ, [R16+URZ], RZ ;  /* 0x000000ff10ff69a7 */ /* 0x0007e200081004ff */
[----:B------:R-:W-:Y:S01]  /*8220*/  BSSY B1, `(.L_x_129) ;  /* 0x0000017000017945 */ /* 0x000fe20003800000 */
[----:B------:R-:W4:Y:S02]  /*8230*/  @P6 SYNCS.PHASECHK.TRANS64.TRYWAIT P0, [R0+URZ+0x20], R2 ;  /* 0x00002002000065a7 */ /* 0x000f2400080011ff */
[----:B----4-:R-:W-:Y:S01]  /*8240*/  @P6 SEL R75, RZ, 0x1, !P0 ;  /* 0x00000001ff4b6807 */ /* 0x010fe20004000000 */
[----:B---3--:R-:W-:Y:S06]  /*8250*/  @!P6 BRA `(.L_x_130) ;  /* 0x00000000004ce947 */ /* 0x008fec0003800000 */
        /* <DEDUP_REMOVED lines=9> */
[----:B------:R-:W-:Y:S04]  /*82f0*/  SHF.L.U32 R6, R66, 0x1f, RZ ;  /* 0x0000001f42067819 */ /* 0x000fe800000006ff */
[----:B------:R-:W1:Y:S02]  /*8300*/  SYNCS.PHASECHK.TRANS64.TRYWAIT P0, [R0+URZ+0x20], R6 ;  /* 0x00002006000075a7 */ /* 0x000e6400080011ff */
[----:B-1----:R-:W-:Y:S05]  /*8310*/  @!P0 BRA `(.L_x_133) ;  /* 0x0000001c00248947 */ /* 0x002fea0003800000 */
.L_x_132:
[----:B------:R-:W-:Y:S05]  /*8320*/  BSYNC B0 ;  /* 0x0000000000007941 */ /* 0x000fea0003800000 */
.L_x_131:
[----:B------:R-:W-:Y:S02]  /*8330*/  ISETP.NE.AND P0, PT, R76, RZ, PT ;  /* 0x000000ff4c00720c */ /* 0x000fe40003f05270 */
[----:B------:R-:W-:Y:S11]  /*8340*/  IADD3 R74, PT, PT, R74, 0x1, RZ ;  /* 0x000000014a4a7810 */ /* 0x000ff60007ffe0ff */
[----:B------:R3:W4:Y:S04]  /*8350*/  @P0 LDS.128 R32, [R5] ;  /* 0x0000000005200984 */ /* 0x0007280000000c00 */
[----:B------:R3:W1:Y:S04]  /*8360*/  @P0 LDS.128 R36, [R4+0x10] ;  /* 0x0000100004240984 */ /* 0x0006680000000c00 */
[----:B------:R3:W1:Y:S04]  /*8370*/  @P0 LDS.128 R40, [R3+0x20] ;  /* 0x0000200003280984 */ /* 0x0006680000000c00 */
[----:B------:R3:W1:Y:S02]  /*8380*/  @P0 LDS.128 R44, [R2+0x30] ;  /* 0x00003000022c0984 */ /* 0x0006640000000c00 */
.L_x_130:
[----:B------:R-:W-:Y:S05]  /*8390*/  BSYNC B1 ;  /* 0x0000000000017941 */ /* 0x000fea0003800000 */
.L_x_129:
[----:B-1----:R-:W-:Y:S05]  /*83a0*/  VIADD R0, R25, 0x20 ;  /* 0x0000002019007836 */ /* 0x002fea0000000000 */
[----:B------:R-:W-:Y:S04]  /*83b0*/  SHF.R.U32.HI R0, RZ, 0x15, R0 ;  /* 0x00000015ff007819 */ /* 0x000fe80000011600 */
[----:B------:R-:W-:Y:S11]  /*83c0*/  LOP3.LUT P0, RZ, R0, 0x3, R56, 0x48, !PT ;  /* 0x0000000300ff7812 */ /* 0x000ff60007804838 */
[----:B------:R-:W-:Y:S02]  /*83d0*/  @!UPT UIADD3 URZ, UPT, UPT, URZ, URZ, URZ ;  /* 0x000000fffffff290 */ /* 0x000fe4000fffe0ff */
[----:B------:R-:W-:Y:S05]  /*83e0*/  @!P0 BRA `(.L_x_134) ;  /* 0x0000000000408947 */ /* 0x000fea0003800000 */
[----:B------:R-:W1:Y:S01]  /*83f0*/  LDCU.64 UR8, c[0x4][0x70] ;  /* 0x01000e00ff0877ac */ /* 0x000e620008000a00 */
[----:B---3--:R-:W-:Y:S01]  /*8400*/  MOV R3, 0x0 ;  /* 0x0000000000037802 */ /* 0x008fe20000000f00 */
[----:B------:R-:W-:Y:S02]  /*8410*/  HFMA2 R12, -RZ, RZ, 0, 5.9604644775390625e-08 ;  /* 0x00000001ff0c7431 */ /* 0x000fe400000001ff */
[----:B------:R-:W-:Y:S02]  /*8420*/  IMAD.MOV.U32 R8, RZ, RZ, 0x192 ;  /* 0x00000192ff087424 */ /* 0x000fe400078e00ff */
[----:B------:R-:W-:Y:S01]  /*8430*/  IMAD.MOV.U32 R13, RZ, RZ, RZ ;  /* 0x000000ffff0d7224 */ /* 0x000fe200078e00ff */
[----:B------:R-:W3:Y:S01]  /*8440*/  LDCU.64 UR6, c[0x4][0x78] ;  /* 0x01000f00ff0677ac */ /* 0x000ee20008000a00 */
[----:B------:R-:W2:Y:S01]  /*8450*/  LDC.64 R2, c[0x4][R3] ;  /* 0x0100000003027b82 */ /* 0x000ea20000000a00 */
        /* <DEDUP_REMOVED lines=9> */
.L_x_134:
[----:B------:R-:W-:Y:S05]  /*84f0*/  WARPSYNC.ALL ;  /* 0x0000000000007948 */ /* 0x000fea0003800000 */
[----:B------:R-:W-:Y:S01]  /*8500*/  R2UR UR4, R25 ;  /* 0x00000000190472ca */ /* 0x000fe200000e0000 */
[----:B------:R-:W-:Y:S01]  /*8510*/  BSSY.RECONVERGENT B0, `(.L_x_135) ;  /* 0x0000041000007945 */ /* 0x000fe20003800200 */
[----:B------:R-:W-:Y:S02]  /*8520*/  ISETP.NE.AND P6, PT, R72, RZ, PT ;  /* 0x000000ff4800720c */ /* 0x000fe40003fc5270 */
[----:B------:R-:W-:Y:S02]  /*8530*/  R2UR UR5, R59 ;  /* 0x000000003b0572ca */ /* 0x000fe400000e0000 */
[----:B------:R-:W-:Y:S02]  /*8540*/  ISETP.NE.AND P0, PT, R71, RZ, PT ;  /* 0x000000ff4700720c */ /* 0x000fe40003f05270 */
[----:B------:R-:W-:Y:S05]  /*8550*/  MOV R20, UR44 ;  /* 0x0000002c00147c02 */ /* 0x000fea0008000f00 */
[----:B---3--:R-:W1:Y:S02]  /*8560*/  LDTM.x16 R4, tmem[UR4+0x20] ;  /* 0x00002004000479ee */ /* 0x008e640008240000 */
[----:B------:R-:W-:Y:S01]  /*8570*/  @P6 LEA R20, R20, UR43, 0x3 ;  /* 0x0000002b14146c11 */ /* 0x000fe2000f8e18ff */
[C---:B-1----:R-:W-:Y:S01]  /*8580*/  FMUL R0, R24.reuse, R4 ;  /* 0x0000000418007220 */ /* 0x042fe20000400000 */
[C---:B------:R-:W-:Y:S01]  /*8590*/  FMUL R2, R24.reuse, R5 ;  /* 0x0000000518027220 */ /* 0x040fe20000400000 */
[C---:B------:R-:W-:Y:S01]  /*85a0*/  FMUL R3, R24.reuse, R6 ;  /* 0x0000000618037220 */ /* 0x040fe20000400000 */
[C---:B------:R-:W-:Y:S01]  /*85b0*/  FMUL R7, R24.reuse, R7 ;  /* 0x0000000718077220 */ /* 0x040fe20000400000 */
[C---:B----4-:R-:W-:Y:S01]  /*85c0*/  FFMA R28, R27.reuse, R32, R0 ;  /* 0x000000201b1c7223 */ /* 0x050fe20000000000 */
        /* <DEDUP_REMOVED lines=53> */
.L_x_136:
[----:B------:R-:W-:Y:S05]  /*8920*/  BSYNC.RECONVERGENT B0 ;  /* 0x0000000000007941 */ /* 0x000fea0003800200 */
.L_x_135:
        /* <DEDUP_REMOVED lines=21> */
.L_x_140:
[----:B------:R-:W-:Y:S05]  /*8a80*/  BSYNC B0 ;  /* 0x0000000000007941 */ /* 0x000fea0003800000 */
.L_x_139:
[----:B------:R-:W-:Y:S11]  /*8a90*/  ISETP.NE.AND P0, PT, R76, RZ, PT ;  /* 0x000000ff4c00720c */ /* 0x000ff60003f05270 */
[----:B------:R-:W-:Y:S02]  /*8aa0*/  @!UPT UIADD3 URZ, UPT, UPT, URZ, URZ, URZ ;  /* 0x000000fffffff290 */ /* 0x000fe4000fffe0ff */
[----:B------:R3:W4:Y:S04]  /*8ab0*/  @P0 LDS.128 R32, [R4] ;  /* 0x0000000004200984 */ /* 0x0007280000000c00 */
[----:B------:R3:W1:Y:S04]  /*8ac0*/  @P0 LDS.128 R36, [R3+0x10] ;  /* 0x0000100003240984 */ /* 0x0006680000000c00 */
[----:B------:R3:W1:Y:S04]  /*8ad0*/  @P0 LDS.128 R40, [R2+0x20] ;  /* 0x0000200002280984 */ /* 0x0006680000000c00 */
[----:B------:R3:W1:Y:S02]  /*8ae0*/  @P0 LDS.128 R44, [R74+0x30] ;  /* 0x000030004a2c0984 */ /* 0x0006640000000c00 */
.L_x_138:
[----:B------:R-:W-:Y:S05]  /*8af0*/  BSYNC B1 ;  /* 0x0000000000017941 */ /* 0x000fea0003800000 */
.L_x_137:
        /* <DEDUP_REMOVED lines=21> */
.L_x_142:
[----:B------:R-:W-:Y:S01]  /*8c50*/  ISETP.NE.AND P0, PT, R71, RZ, PT ;  /* 0x000000ff4700720c */ /* 0x000fe20003f05270 */
[----:B------:R-:W-:Y:S05]  /*8c60*/  WARPSYNC.ALL ;  /* 0x0000000000007948 */ /* 0x000fea0003800000 */
[----:B------:R-:W-:Y:S01]  /*8c70*/  R2UR UR4, R25 ;  /* 0x00000000190472ca */ /* 0x000fe200000e0000 */
[----:B------:R-:W-:Y:S01]  /*8c80*/  BSSY.RECONVERGENT B0, `(.L_x_143) ;  /* 0x000003b000007945 */ /* 0x000fe20003800200 */
[----:B------:R-:W-:Y:S04]  /*8c90*/  IADD3 R73, PT, PT, R73, 0xb0, RZ ;  /* 0x000000b049497810 */ /* 0x000fe80007ffe0ff */
[----:B------:R-:W-:Y:S07]  /*8ca0*/  LOP3.LUT R73, R73, 0xfefffff8, RZ, 0xc0, !PT ;  /* 0xfefffff849497812 */ /* 0x000fee00078ec0ff */
[----:B---3--:R-:W1:Y:S01]  /*8cb0*/  LDTM.x16 R4, tmem[UR4+0x30] ;  /* 0x00003004000479ee */ /* 0x008e620008240000 */
[----:B------:R-:W-:Y:S01]  /*8cc0*/  NOP ;  /* 0x0000000000007918 */ /* 0x000fe20000000000 */
[----:B-1----:R1:W-:Y:S01]  /*8cd0*/  SYNCS.ARRIVE.TRANS64.RED.A1T0 RZ, [R73+URZ], RZ ;  /* 0x000000ff49ff79a7 */ /* 0x0023e200081004ff */
[C---:B------:R-:W-:Y:S01]  /*8ce0*/  FMUL R0, R24.reuse, R4 ;  /* 0x0000000418007220 */ /* 0x040fe20000400000 */
        /* <DEDUP_REMOVED lines=52> */
.L_x_144:
[----:B------:R-:W-:Y:S05]  /*9030*/  BSYNC.RECONVERGENT B0 ;  /* 0x0000000000007941 */ /* 0x000fea0003800200 */
.L_x_143:
[----:B------:R-:W-:Y:S01]  /*9040*/  BAR.SYNC.DEFER_BLOCKING 0x1, 0x80 ;  /* 0x0042000000007b1d */ /* 0x000fe20000010000 */
[----:B------:R-:W-:Y:S01]  /*9050*/  UISETP.NE.AND UP0, UPT, UR46, -0x4, UPT ;  /* 0xfffffffc2e00788c */ /* 0x000fe2000bf05270 */
[----:B------:R-:W-:Y:S08]  /*9060*/  IADD3 R22, PT, PT, R22, 0x1, RZ ;  /* 0x0000000116167810 */ /* 0x000ff00007ffe0ff */
[----:B------:R-:W-:Y:S05]  /*9070*/  BRA.U !UP0, `(.L_x_145) ;  /* 0x00000001082c7547 */ /* 0x000fea000b800000 */
[----:B------:R-:W-:Y:S01]  /*9080*/  ISETP.NE.AND P0, PT, R72, RZ, PT ;  /* 0x000000ff4800720c */ /* 0x000fe20003f05270 */
[----:B------:R-:W-:Y:S01]  /*9090*/  IMAD.U32 R2, RZ, RZ, UR45 ;  /* 0x0000002dff027e24 */ /* 0x000fe2000f8e00ff */
[----:B------:R-:W-:Y:S11]  /*90a0*/  R2UR UR4, R59 ;  /* 0x000000003b0472ca */ /* 0x000ff600000e0000 */
[----:B------:R-:W-:Y:S02]  /*90b0*/  @P0 LEA R2, R2, UR43, 0x3 ;  /* 0x0000002b02020c11 */ /* 0x000fe4000f8e18ff */
[----:B------:R-:W-:Y:S01]  /*90c0*/  IMAD.U32 R0, RZ, RZ, UR4 ;  /* 0x00000004ff007e24 */ /* 0x000fe2000f8e00ff */
[----:B------:R-:W-:Y:S02]  /*90d0*/  UIADD3 UR4, UPT, UPT, UR45, 0x1, URZ ;  /* 0x000000012d047890 */ /* 0x000fe4000fffe0ff */
[----:B------:R-:W-:Y:S02]  /*90e0*/  @P0 VIADD R2, R2, 0x40 ;  /* 0x0000004002020836 */ /* 0x000fe40000000000 */
[----:B------:R-:W-:Y:S03]  /*90f0*/  UISETP.NE.AND UP0, UPT, UR4, 0x4, UPT ;  /* 0x000000040400788c */ /* 0x000fe6000bf05270 */
[----:B------:R-:W-:Y:S01]  /*9100*/  @P0 PRMT R0, R0, 0x654, R2 ;  /* 0x0000065400000816 */ /* 0x000fe20000000002 */
[----:B------:R-:W-:Y:S03]  /*9110*/  USEL UR45, UR4, URZ, UP0 ;  /* 0x000000ff042d7287 */ /* 0x000fe60008000000 */
[----:B------:R3:W-:Y:S09]  /*9120*/  @P0 SYNCS.ARRIVE.TRANS64.RED.A1T0 RZ, [R0+URZ], RZ ;  /* 0x000000ff00ff09a7 */ /* 0x0007f200081004ff */
.L_x_145:
[----:B------:R-:W-:Y:S01]  /*9130*/  R2UR UR5, R57 ;  /* 0x00000000390572ca */ /* 0x000fe200000e0000 */
[----:B------:R-:W-:Y:S01]  /*9140*/  UISETP.NE.AND UP0, UPT, UR61, URZ, UPT ;  /* 0x000000ff3d00728c */ /* 0x000fe2000bf05270 */
[----:B------:R-:W-:Y:S01]  /*9150*/  R2UR UR4, R58 ;  /* 0x000000003a0472ca */ /* 0x000fe200000e0000 */
[----:B------:R-:W-:Y:S01]  /*9160*/  UIADD3 UR46, UPT, UPT, UR46, 0x4, URZ ;  /* 0x000000042e2e7890 */ /* 0x000fe2000fffe0ff */
[----:B------:R-:W-:Y:S01]  /*9170*/  ISETP.NE.AND P0, PT, R62, 0x2, PT ;  /* 0x000000023e00780c */ /* 0x000fe20003f05270 */
[----:B------:R-:W-:Y:S01]  /*9180*/  UMOV UR60, UR59 ;  /* 0x0000003b003c7c82 */ /* 0x000fe20008000000 */
[----:B------:R-:W-:Y:S02]  /*9190*/  ISETP.NE.AND P1, PT, R22, 0x4, PT ;  /* 0x000000041600780c */ /* 0x000fe40003f25270 */
[----:B------:R-:W-:Y:S02]  /*91a0*/  SEL R2, RZ, 0x1, P0 ;  /* 0x00000001ff027807 */ /* 0x000fe40000000000 */
[----:B---3--:R-:W-:Y:S02]  /*91b0*/  SEL R0, RZ, 0x1, P1 ;  /* 0x00000001ff007807 */ /* 0x008fe40000800000 */
[----:B------:R-:W-:Y:S01]  /*91c0*/  LOP3.LUT R64, R64, R2, RZ, 0x3c, !PT ;  /* 0x0000000240407212 */ /* 0x000fe200078e3cff */
[----:B------:R-:W-:Y:S01]  /*91d0*/  UIADD3 UR20, UPT, UPT, UR36, UR5, URZ ;  /* 0x0000000524147290 */ /* 0x000fe2000fffe0ff */
[----:B------:R-:W-:Y:S01]  /*91e0*/  LOP3.LUT R65, R65, R0, RZ, 0x3c, !PT ;  /* 0x0000000041417212 */ /* 0x000fe200078e3cff */
[----:B------:R-:W-:Y:S01]  /*91f0*/  UIADD3 UR16, UPT, UPT, UR37, UR4, URZ ;  /* 0x0000000425107290 */ /* 0x000fe2000fffe0ff */
[----:B------:R-:W-:Y:S02]  /*9200*/  SEL R62, R62, RZ, P0 ;  /* 0x000000ff3e3e7207 */ /* 0x000fe40000000000 */
[----:B------:R-:W-:Y:S01]  /*9210*/  SEL R22, R22, RZ, P1 ;  /* 0x000000ff16167207 */ /* 0x000fe20000800000 */
[----:B------:R-:W-:Y:S08]  /*9220*/  BRA.U UP0, `(.L_x_146) ;  /* 0xffffffd100f47547 */ /* 0x000ff0000b83ffff */
[----:B------:R-:W3:Y:S01]  /*9230*/  LDCU.64 UR4, c[0x0][0x888] ;  /* 0x00011100ff0477ac */ /* 0x000ee20008000a00 */
[----:B------:R-:W4:Y:S01]  /*9240*/  LDCU.64 UR6, c[0x0][0x890] ;  /* 0x00011200ff0677ac */ /* 0x000f220008000a00 */
[----:B---3--:R-:W-:Y:S02]  /*9250*/  ISETP.NE.U32.AND P2, PT, RZ, UR4, PT ;  /* 0x00000004ff007c0c */ /* 0x008fe4000bf45070 */
[----:B----4-:R-:W-:Y:S02]  /*9260*/  ISETP.NE.U32.AND P1, PT, RZ, UR6, PT ;  /* 0x00000006ff007c0c */ /* 0x010fe4000bf25070 */
[----:B------:R-:W-:Y:S02]  /*9270*/  ISETP.NE.AND.EX P2, PT, RZ, UR5, PT, P2 ;  /* 0x00000005ff007c0c */ /* 0x000fe4000bf45320 */
[----:B------:R-:W-:-:S13]  /*9280*/  ISETP.NE.AND.EX P0, PT, RZ, UR7, PT, P1 ;  /* 0x00000007ff007c0c */ /* 0x000fda000bf05310 */
[----:B------:R-:W-:Y:S05]  /*9290*/  @P2 BRA P0, `(.L_x_147) ;  /* 0x00000000003c2947 */ /* 0x000fea0000000000 */
[----:B------:R-:W-:-:S13]  /*92a0*/  ISETP.NE.AND.EX P1, PT, RZ, UR7, PT, P1 ;  /* 0x00000007ff007c0c */ /* 0x000fda000bf25310 */
[----:B------:R-:W-:Y:S05]  /*92b0*/  @P1 BRA `(.L_x_148) ;  /* 0x00000000000c1947 */ /* 0x000fea0003800000 */
[----:B------:R-:W-:-:S13]  /*92c0*/  FSETP.NEU.AND P0, PT, R27, RZ, PT ;  /* 0x000000ff1b00720b */ /* 0x000fda0003f0d000 */
[----:B------:R-:W-:Y:S05]  /*92d0*/  @!P0 EXIT ;  /* 0x000000000000894d */ /* 0x000fea0003800000 */
[----:B------:R-:W-:Y:S05]  /*92e0*/  BRA `(.L_x_147) ;  /* 0x0000000000287947 */ /* 0x000fea0003800000 */
.L_x_148:
[----:B------:R-:W-:Y:S01]  /*92f0*/  ISETP.NE.AND P0, PT, R61, RZ, PT ;  /* 0x000000ff3d00720c */ /* 0x000fe20003f05270 */
[----:B------:R-:W-:-:S12]  /*9300*/  BSSY.RECONVERGENT B0, `(.L_x_147) ;  /* 0x0000008000007945 */ /* 0x000fd80003800200 */
[----:B------:R-:W-:Y:S05]  /*9310*/  @P0 BRA `(.L_x_149) ;  /* 0x0000000000100947 */ /* 0x000fea0003800000 */
[----:B------:R-:W-:-:S04]  /*9320*/  ISETP.NE.U32.AND P0, PT, RZ, UR4, PT ;  /* 0x00000004ff007c0c */ /* 0x000fc8000bf05070 */
[----:B------:R-:W-:-:S13]  /*9330*/  ISETP.NE.AND.EX P0, PT, RZ, UR5, PT, P0 ;  /* 0x00000005ff007c0c */ /* 0x000fda000bf05300 */
[----:B------:R-:W-:Y:S05]  /*9340*/  @!P0 EXIT ;  /* 0x000000000000894d */ /* 0x000fea0003800000 */
[----:B------:R-:W-:Y:S05]  /*9350*/  BRA `(.L_x_150) ;  /* 0x0000000000087947 */ /* 0x000fea0003800000 */
.L_x_149:
[----:B------:R-:W-:-:S13]  /*9360*/  FSETP.NEU.AND P0, PT, R27, RZ, PT ;  /* 0x000000ff1b00720b */ /* 0x000fda0003f0d000 */
[----:B------:R-:W-:Y:S05]  /*9370*/  @!P0 EXIT ;  /* 0x000000000000894d */ /* 0x000fea0003800000 */
.L_x_150:
[----:B------:R-:W-:Y:S05]  /*9380*/  BSYNC.RECONVERGENT B0 ;  /* 0x0000000000007941 */ /* 0x000fea0003800200 */
.L_x_147:
[----:B------:R-:W-:Y:S01]  /*9390*/  R2UR UR7, R59 ;  /* 0x000000003b0772ca */ /* 0x000fe200000e0000 */
[----:B------:R-:W-:Y:S01]  /*93a0*/  ULEA UR6, UR45, UR43, 0x3 ;  /* 0x0000002b2d067291 */ /* 0x000fe2000f8e18ff */
[----:B------:R-:W-:-:S04]  /*93b0*/  DEPBAR.LE SB0, 0x0 ;  /* 0x000080000000791a */ /* 0x000fc80000000000 */
[----:B------:R-:W-:-:S07]  /*93c0*/  UIADD3 UR6, UPT, UPT, UR6, 0x40, URZ ;  /* 0x0000004006067890 */ /* 0x000fce000fffe0ff */
[----:B------:R-:W-:-:S09]  /*93d0*/  UPRMT UR6, UR7, 0x654, UR6 ;  /* 0x0000065407067896 */ /* 0x000fd20008000006 */
[----:B------:R-:W-:Y:S01]  /*93e0*/  SYNCS.ARRIVE.TRANS64.RED.A1T0 RZ, [UR6], RZ ;  /* 0x000000ffffff79a7 */ /* 0x000fe20008100406 */
[----:B------:R-:W-:Y:S05]  /*93f0*/  EXIT ;  /* 0x000000000000794d */ /* 0x000fea0003800000 */
.L_x_24:
[----:B-1----:R1:W2:Y:S02]  /*9400*/  SYNCS.PHASECHK.TRANS64.TRYWAIT P0, [R0+URZ+0xe0], R2 ;  /* 0x0000e002000075a7 */ /* 0x0022a400080011ff */
[----:B--2---:R-:W-:Y:S05]  /*9410*/  @!P0 NANOSLEEP.SYNCS 0x989680 ;  /* 0x009896800000895d */ /* 0x004fea0003900000 */
[----:B------:R-:W2:Y:S02]  /*9420*/  @!P0 SYNCS.PHASECHK.TRANS64 P0, [R0+URZ+0xe0], R2 ;  /* 0x0000e002000085a7 */ /* 0x000ea400080010ff */
[----:B--2---:R-:W-:Y:S05]  /*9430*/  @!P0 BRA `(.L_x_24) ;  /* 0xfffffffc00f08947 */ /* 0x004fea000383ffff */
[----:B------:R-:W-:Y:S05]  /*9440*/  BRA `(.L_x_151) ;  /* 0xffffff8800547947 */ /* 0x000fea000383ffff */
.L_x_27:
[----:B-1----:R-:W-:-:S07]  /*9450*/  MOV R0, UR6 ;  /* 0x0000000600007c02 */ /* 0x002fce0008000f00 */
.L_x_152:
[----:B-1----:R1:W2:Y:S02]  /*9460*/  SYNCS.PHASECHK.TRANS64.TRYWAIT P0, [R0+URZ+0x10], R3 ;  /* 0x00001003000075a7 */ /* 0x0022a400080011ff */
[----:B--2---:R-:W-:Y:S05]  /*9470*/  @!P0 NANOSLEEP.SYNCS 0x989680 ;  /* 0x009896800000895d */ /* 0x004fea0003900000 */
[----:B------:R-:W2:Y:S02]  /*9480*/  @!P0 SYNCS.PHASECHK.TRANS64 P0, [R0+URZ+0x10], R3 ;  /* 0x00001003000085a7 */ /* 0x000ea400080010ff */
[----:B--2---:R-:W-:Y:S05]  /*9490*/  @!P0 BRA `(.L_x_152) ;  /* 0xfffffffc00f08947 */ /* 0x004fea000383ffff */
[----:B------:R-:W-:Y:S05]  /*94a0*/  BRA `(.L_x_26) ;  /* 0xffffff8800b07947 */ /* 0x000fea000383ffff */
.L_x_36:
[----:B-1----:R-:W-:-:S07]  /*94b0*/  MOV R0, UR6 ;  /* 0x0000000600007c02 */ /* 0x002fce0008000f00 */
.L_x_153:
[----:B-1----:R1:W2:Y:S02]  /*94c0*/  SYNCS.PHASECHK.TRANS64.TRYWAIT P0, [R0+URZ+0x10], R3 ;  /* 0x00001003000075a7 */ /* 0x0022a400080011ff */
[----:B--2---:R-:W-:Y:S05]  /*94d0*/  @!P0 NANOSLEEP.SYNCS 0x989680 ;  /* 0x009896800000895d */ /* 0x004fea0003900000 */
[----:B------:R-:W2:Y:S02]  /*94e0*/  @!P0 SYNCS.PHASECHK.TRANS64 P0, [R0+URZ+0x10], R3 ;  /* 0x00001003000085a7 */ /* 0x000ea400080010ff */
[----:B--2---:R-:W-:Y:S05]  /*94f0*/  @!P0 BRA `(.L_x_153) ;  /* 0xfffffffc00f08947 */ /* 0x004fea000383ffff */
[----:B------:R-:W-:Y:S05]  /*9500*/  BRA `(.L_x_35) ;  /* 0xffffff9000187947 */ /* 0x000fea000383ffff */
.L_x_43:
[----:B-1----:R1:W4:Y:S02]  /*9510*/  SYNCS.PHASECHK.TRANS64.TRYWAIT P0, [R3+URZ+0x70], R0 ;  /* 0x00007000030075a7 */ /* 0x00232400080011ff */
[----:B----4-:R-:W-:Y:S05]  /*9520*/  @!P0 NANOSLEEP.SYNCS 0x989680 ;  /* 0x009896800000895d */ /* 0x010fea0003900000 */
[----:B------:R-:W4:Y:S02]  /*9530*/  @!P0 SYNCS.PHASECHK.TRANS64 P0, [R3+URZ+0x70], R0 ;  /* 0x00007000030085a7 */ /* 0x000f2400080010ff */
[----:B----4-:R-:W-:Y:S05]  /*9540*/  @!P0 BRA `(.L_x_43) ;  /* 0xfffffffc00f08947 */ /* 0x010fea000383ffff */
[----:B------:R-:W-:Y:S05]  /*9550*/  BRA `(.L_x_154) ;  /* 0xffffff9400607947 */ /* 0x000fea000383ffff */
.L_x_47:
[----:B------:R-:W-:-:S07]  /*9560*/  MOV R0, UR4 ;  /* 0x0000000400007c02 */ /* 0x000fce0008000f00 */
.L_x_155:
[----:B-1----:R1:W2:Y:S02]  /*9570*/  SYNCS.PHASECHK.TRANS64.TRYWAIT P0, [R0+URZ], R2 ;  /* 0x00000002000075a7 */ /* 0x0022a400080011ff */
[----:B--2---:R-:W-:Y:S05]  /*9580*/  @!P0 NANOSLEEP.SYNCS 0x989680 ;  /* 0x009896800000895d */ /* 0x004fea0003900000 */
[----:B------:R-:W2:Y:S02]  /*9590*/  @!P0 SYNCS.PHASECHK.TRANS64 P0, [R0+URZ], R2 ;  /* 0x00000002000085a7 */ /* 0x000ea400080010ff */
[----:B--2---:R-:W-:Y:S05]  /*95a0*/  @!P0 BRA `(.L_x_155) ;  /* 0xfffffffc00f08947 */ /* 0x004fea000383ffff */
[----:B------:R-:W-:Y:S05]  /*95b0*/  BRA `(.L_x_156) ;  /* 0xffffff9c000c7947 */ /* 0x000fea000383ffff */
.L_x_50:
[----:B-1----:R1:W2:Y:S02]  /*95c0*/  SYNCS.PHASECHK.TRANS64.TRYWAIT P0, [R0+URZ+0xd0], R8 ;  /* 0x0000d008000075a7 */ /* 0x0022a400080011ff */
[----:B--2---:R-:W-:Y:S05]  /*95d0*/  @!P0 NANOSLEEP.SYNCS 0x989680 ;  /* 0x009896800000895d */ /* 0x004fea0003900000 */
[----:B------:R-:W2:Y:S02]  /*95e0*/  @!P0 SYNCS.PHASECHK.TRANS64 P0, [R0+URZ+0xd0], R8 ;  /* 0x0000d008000085a7 */ /* 0x000ea400080010ff */
[----:B--2---:R-:W-:Y:S05]  /*95f0*/  @!P0 BRA `(.L_x_50) ;  /* 0xfffffffc00f08947 */ /* 0x004fea000383ffff */
[----:B------:R-:W-:Y:S05]  /*9600*/  BRA `(.L_x_157) ;  /* 0xffffff9c00747947 */ /* 0x000fea000383ffff */
.L_x_51:
[----:B------:R-:W-:-:S07]  /*9610*/  MOV R0, UR4 ;  /* 0x0000000400007c02 */ /* 0x000fce0008000f00 */
.L_x_158:
[----:B-1----:R1:W2:Y:S02]  /*9620*/  SYNCS.PHASECHK.TRANS64.TRYWAIT P0, [R0+URZ+0x80], R9 ;  /* 0x00008009000075a7 */ /* 0x0022a400080011ff */
[----:B--2---:R-:W-:Y:S05]  /*9630*/  @!P0 NANOSLEEP.SYNCS 0x989680 ;  /* 0x009896800000895d */ /* 0x004fea0003900000 */
[----:B------:R-:W2:Y:S02]  /*9640*/  @!P0 SYNCS.PHASECHK.TRANS64 P0, [R0+URZ+0x80], R9 ;  /* 0x00008009000085a7 */ /* 0x000ea400080010ff */
[----:B--2---:R-:W-:Y:S05]  /*9650*/  @!P0 BRA `(.L_x_158) ;  /* 0xfffffffc00f08947 */ /* 0x004fea000383ffff */
[----:B------:R-:W-:Y:S05]  /*9660*/  BRA `(.L_x_159) ;  /* 0xffffff9c00847947 */ /* 0x000fea000383ffff */
.L_x_52:
[----:B-1----:R1:W2:Y:S02]  /*9670*/  SYNCS.PHASECHK.TRANS64.TRYWAIT P1, [R0+URZ+0x70], R8 ;  /* 0x00007008000075a7 */ /* 0x0022a400080211ff */
[----:B--2---:R-:W-:Y:S05]  /*9680*/  @!P1 NANOSLEEP.SYNCS 0x989680 ;  /* 0x009896800000995d */ /* 0x004fea0003900000 */
[----:B------:R-:W2:Y:S02]  /*9690*/  @!P1 SYNCS.PHASECHK.TRANS64 P1, [R0+URZ+0x70], R8 ;  /* 0x00007008000095a7 */ /* 0x000ea400080210ff */
[----:B--2---:R-:W-:Y:S05]  /*96a0*/  @!P1 BRA `(.L_x_52) ;  /* 0xfffffffc00f09947 */ /* 0x004fea000383ffff */
[----:B------:R-:W-:Y:S05]  /*96b0*/  BRA `(.L_x_160) ;  /* 0xffffff9c00b47947 */ /* 0x000fea000383ffff */
.L_x_55:
[----:B------:R-:W-:-:S07]  /*96c0*/  MOV R0, UR4 ;  /* 0x0000000400007c02 */ /* 0x000fce0008000f00 */
.L_x_161:
[----:B-1----:R1:W2:Y:S02]  /*96d0*/  SYNCS.PHASECHK.TRANS64.TRYWAIT P0, [R0+URZ+0x80], R2 ;  /* 0x00008002000075a7 */ /* 0x0022a400080011ff */
[----:B--2---:R-:W-:Y:S05]  /*96e0*/  @!P0 NANOSLEEP.SYNCS 0x989680 ;  /* 0x009896800000895d */ /* 0x004fea0003900000 */
[----:B------:R-:W2:Y:S02]  /*96f0*/  @!P0 SYNCS.PHASECHK.TRANS64 P0, [R0+URZ+0x80], R2 ;  /* 0x00008002000085a7 */ /* 0x000ea400080010ff */
[----:B--2---:R-:W-:Y:S05]  /*9700*/  @!P0 BRA `(.L_x_161) ;  /* 0xfffffffc00f08947 */ /* 0x004fea000383ffff */
[----:B------:R-:W-:Y:S05]  /*9710*/  BRA `(.L_x_54) ;  /* 0xffffffa000087947 */ /* 0x000fea000383ffff */
.L_x_64:
[----:B-1----:R-:W-:-:S04]  /*9720*/  MOV R7, UR5 ;  /* 0x0000000500077c02 */ /* 0x002fc80008000f00 */
[----:B------:R1:W2:Y:S03]  /*9730*/  SYNCS.PHASECHK.TRANS64.TRYWAIT P0, [R7+URZ+0x8], R8 ;  /* 0x00000808070075a7 */ /* 0x0002a600080011ff */
[----:B--2---:R-:W-:Y:S05]  /*9740*/  @!P0 NANOSLEEP.SYNCS 0x989680 ;  /* 0x009896800000895d */ /* 0x004fea0003900000 */
[----:B------:R-:W2:Y:S02]  /*9750*/  @!P0 SYNCS.PHASECHK.TRANS64 P0, [R7+URZ+0x8], R8 ;  /* 0x00000808070085a7 */ /* 0x000ea400080010ff */
[----:B--2---:R-:W-:Y:S05]  /*9760*/  @!P0 BRA `(.L_x_64) ;  /* 0xfffffffc00ec8947 */ /* 0x004fea000383ffff */
[----:B------:R-:W-:Y:S05]  /*9770*/  BRA `(.L_x_63) ;  /* 0xffffffa000c87947 */ /* 0x000fea000383ffff */
.L_x_66:
[----:B------:R-:W-:Y:S01]  /*9780*/  BSSY B0, `(.L_x_162) ;  /* 0x0000006000007945 */ /* 0x000fe20003800000 */
[----:B------:R-:W-:-:S07]  /*9790*/  MOV R15, 0xffffffff ;  /* 0xffffffff000f7802 */ /* 0x000fce0000000f00 */
[----:B-1---5:R-:W-:Y:S05]  /*97a0*/  WARPSYNC.COLLECTIVE R15, `(.L_x_163) ;  /* 0x000000000f0c7348 */ /* 0x022fea0003c00000 */
[----:B------:R-:W-:Y:S02]  /*97b0*/  ELECT P6, UR79, PT ;  /* 0x00000000004f782f */ /* 0x000fe400038c0000 */
[----:B------:R-:W-:Y:S01]  /*97c0*/  MOV R14, UR79 ;  /* 0x0000004f000e7c02 */ /* 0x000fe20008000f00 */
[----:B-1---5:R-:W-:Y:S10]  /*97d0*/  ENDCOLLECTIVE ;  /* 0x000000000000791b */ /* 0x022ff40003800000 */
.L_x_163:
[----:B------:R-:W-:Y:S05]  /*97e0*/  BSYNC B0 ;  /* 0x0000000000007941 */ /* 0x000fea0003800000 */
.L_x_162:
[----:B------:R-:W-:Y:S01]  /*97f0*/  PLOP3.LUT P0, PT, P6, PT, PT, 0x80, 0x8 ;  /* 0x000000000008781c */ /* 0x000fe2000370f070 */
[----:B------:R-:W-:-:S12]  /*9800*/  BRA `(.L_x_164) ;  /* 0xffffffa000f87947 */ /* 0x000fd8000383ffff */
.L_x_68:
[----:B-1----:R-:W-:-:S04]  /*9810*/  MOV R5, UR5 ;  /* 0x0000000500057c02 */ /* 0x002fc80008000f00 */
[----:B------:R1:W2:Y:S03]  /*9820*/  SYNCS.PHASECHK.TRANS64.TRYWAIT P0, [R5+URZ+0x8], R6 ;  /* 0x00000806050075a7 */ /* 0x0002a600080011ff */
[----:B--2---:R-:W-:Y:S05]  /*9830*/  @!P0 NANOSLEEP.SYNCS 0x989680 ;  /* 0x009896800000895d */ /* 0x004fea0003900000 */
[----:B------:R-:W2:Y:S02]  /*9840*/  @!P0 SYNCS.PHASECHK.TRANS64 P0, [R5+URZ+0x8], R6 ;  /* 0x00000806050085a7 */ /* 0x000ea400080010ff */
[----:B--2---:R-:W-:Y:S05]  /*9850*/  @!P0 BRA `(.L_x_68) ;  /* 0xfffffffc00ec8947 */ /* 0x004fea000383ffff */
[----:B------:R-:W-:Y:S05]  /*9860*/  BRA `(.L_x_67) ;  /* 0xffffffa000fc7947 */ /* 0x000fea000383ffff */
.L_x_69:
[----:B-1----:R1:W2:Y:S02]  /*9870*/  SYNCS.PHASECHK.TRANS64.TRYWAIT P0, [R3+URZ+0x70], R4 ;  /* 0x00007004030075a7 */ /* 0x0022a400080011ff */
[----:B--2---:R-:W-:Y:S05]  /*9880*/  @!P0 NANOSLEEP.SYNCS 0x989680 ;  /* 0x009896800000895d */ /* 0x004fea0003900000 */
[----:B------:R-:W2:Y:S02]  /*9890*/  @!P0 SYNCS.PHASECHK.TRANS64 P0, [R3+URZ+0x70], R4 ;  /* 0x00007004030085a7 */ /* 0x000ea400080010ff */
[----:B--2---:R-:W-:Y:S05]  /*98a0*/  @!P0 BRA `(.L_x_69) ;  /* 0xfffffffc00f08947 */ /* 0x004fea000383ffff */
[----:B------:R-:W-:Y:S05]  /*98b0*/  BRA `(.L_x_165) ;  /* 0xffffffa8000c7947 */ /* 0x000fea000383ffff */
.L_x_71:
[----:B------:R-:W-:-:S13]  /*98c0*/  R2UR UR4, R4 ;  /* 0x00000000040472ca */ /* 0x000fda00000e0000 */
[----:B------:R-:W-:-:S07]  /*98d0*/  MOV R3, UR4 ;  /* 0x0000000400037c02 */ /* 0x000fce0008000f00 */
.L_x_166:
[----:B-1----:R1:W2:Y:S02]  /*98e0*/  SYNCS.PHASECHK.TRANS64.TRYWAIT P0, [R3+URZ+0xb0], R5 ;  /* 0x0000b005030075a7 */ /* 0x0022a400080011ff */
[----:B--2---:R-:W-:Y:S05]  /*98f0*/  @!P0 NANOSLEEP.SYNCS 0x989680 ;  /* 0x009896800000895d */ /* 0x004fea0003900000 */
[----:B------:R-:W2:Y:S02]  /*9900*/  @!P0 SYNCS.PHASECHK.TRANS64 P0, [R3+URZ+0xb0], R5 ;  /* 0x0000b005030085a7 */ /* 0x000ea400080010ff */
[----:B--2---:R-:W-:Y:S05]  /*9910*/  @!P0 BRA `(.L_x_166) ;  /* 0xfffffffc00f08947 */ /* 0x004fea000383ffff */
[----:B------:R-:W-:Y:S05]  /*9920*/  BRA `(.L_x_167) ;  /* 0xffffffa800607947 */ /* 0x000fea000383ffff */
.L_x_74:
[----:B------:R-:W-:Y:S07]  /*9930*/  MOV R3, UR5 ;  /* 0x0000000500037c02 */ /* 0x000fee0008000f00 */
.L_x_168:
[----:B-1----:R1:W2:Y:S02]  /*9940*/  SYNCS.PHASECHK.TRANS64.TRYWAIT P0, [R3+URZ], R5 ;  /* 0x00000005030075a7 */ /* 0x0022a400080011ff */
[----:B--2---:R-:W-:Y:S05]  /*9950*/  @!P0 NANOSLEEP.SYNCS 0x989680 ;  /* 0x009896800000895d */ /* 0x004fea0003900000 */
[----:B------:R-:W2:Y:S02]  /*9960*/  @!P0 SYNCS.PHASECHK.TRANS64 P0, [R3+URZ], R5 ;  /* 0x00000005030085a7 */ /* 0x000ea400080010ff */
[----:B--2---:R-:W-:Y:S05]  /*9970*/  @!P0 BRA `(.L_x_168) ;  /* 0xfffffffc00f08947 */ /* 0x004fea000383ffff */
[----:B------:R-:W-:Y:S05]  /*9980*/  BRA `(.L_x_73) ;  /* 0xffffffa800787947 */ /* 0x000fea000383ffff */
.L_x_78:
[----:B-1----:R-:W-:-:S07]  /*9990*/  MOV R2, UR4 ;  /* 0x0000000400027c02 */ /* 0x002fce0008000f00 */
.L_x_169:
[----:B-1----:R1:W2:Y:S02]  /*99a0*/  SYNCS.PHASECHK.TRANS64.TRYWAIT P0, [R2+URZ], R3 ;  /* 0x00000003020075a7 */ /* 0x0022a400080011ff */
[----:B--2---:R-:W-:Y:S05]  /*99b0*/  @!P0 NANOSLEEP.SYNCS 0x989680 ;  /* 0x009896800000895d */ /* 0x004fea0003900000 */
[----:B------:R-:W2:Y:S02]  /*99c0*/  @!P0 SYNCS.PHASECHK.TRANS64 P0, [R2+URZ], R3 ;  /* 0x00000003020085a7 */ /* 0x000ea400080010ff */
[----:B--2---:R-:W-:Y:S05]  /*99d0*/  @!P0 BRA `(.L_x_169) ;  /* 0xfffffffc00f08947 */ /* 0x004fea000383ffff */
[----:B------:R-:W-:Y:S05]  /*99e0*/  BRA `(.L_x_170) ;  /* 0xffffffb000907947 */ /* 0x000fea000383ffff */
.L_x_79:
[----:B------:R-:W-:-:S07]  /*99f0*/  MOV R2, UR5 ;  /* 0x0000000500027c02 */ /* 0x000fce0008000f00 */
.L_x_171:
[----:B-1----:R1:W2:Y:S02]  /*9a00*/  SYNCS.PHASECHK.TRANS64.TRYWAIT P0, [R2+URZ], R4 ;  /* 0x00000004020075a7 */ /* 0x0022a400080011ff */
[----:B--2---:R-:W-:Y:S05]  /*9a10*/  @!P0 NANOSLEEP.SYNCS 0x989680 ;  /* 0x009896800000895d */ /* 0x004fea0003900000 */
[----:B------:R-:W2:Y:S02]  /*9a20*/  @!P0 SYNCS.PHASECHK.TRANS64 P0, [R2+URZ], R4 ;  /* 0x00000004020085a7 */ /* 0x000ea400080010ff */
[----:B--2---:R-:W-:Y:S05]  /*9a30*/  @!P0 BRA `(.L_x_171) ;  /* 0xfffffffc00f08947 */ /* 0x004fea000383ffff */
[----:B------:R-:W-:Y:S05]  /*9a40*/  BRA `(.L_x_172) ;  /* 0xffffffb000a07947 */ /* 0x000fea000383ffff */
.L_x_80:
[----:B------:R-:W-:-:S07]  /*9a50*/  MOV R2, UR5 ;  /* 0x0000000500027c02 */ /* 0x000fce0008000f00 */
.L_x_173:
[----:B-1----:R1:W2:Y:S02]  /*9a60*/  SYNCS.PHASECHK.TRANS64.TRYWAIT P0, [R2+URZ], R4 ;  /* 0x00000004020075a7 */ /* 0x0022a400080011ff */
[----:B--2---:R-:W-:Y:S05]  /*9a70*/  @!P0 NANOSLEEP.SYNCS 0x989680 ;  /* 0x009896800000895d */ /* 0x004fea0003900000 */
[----:B------:R-:W2:Y:S02]  /*9a80*/  @!P0 SYNCS.PHASECHK.TRANS64 P0, [R2+URZ], R4 ;  /* 0x00000004020085a7 */ /* 0x000ea400080010ff */
[----:B--2---:R-:W-:Y:S05]  /*9a90*/  @!P0 BRA `(.L_x_173) ;  /* 0xfffffffc00f08947 */ /* 0x004fea000383ffff */
[----:B------:R-:W-:Y:S05]  /*9aa0*/  BRA `(.L_x_174) ;  /* 0xffffffb000ac7947 */ /* 0x000fea000383ffff */
.L_x_83:
[----:B------:R-:W-:-:S07]  /*9ab0*/  MOV R2, UR62 ;  /* 0x0000003e00027c02 */ /* 0x000fce0008000f00 */
.L_x_175:
[----:B-1----:R1:W2:Y:S02]  /*9ac0*/  SYNCS.PHASECHK.TRANS64.TRYWAIT P1, [R2+URZ+0xf0], R3 ;  /* 0x0000f003020075a7 */ /* 0x0022a400080211ff */
[----:B--2---:R-:W-:Y:S05]  /*9ad0*/  @!P1 NANOSLEEP.SYNCS 0x989680 ;  /* 0x009896800000995d */ /* 0x004fea0003900000 */
[----:B------:R-:W2:Y:S02]  /*9ae0*/  @!P1 SYNCS.PHASECHK.TRANS64 P1, [R2+URZ+0xf0], R3 ;  /* 0x0000f003020095a7 */ /* 0x000ea400080210ff */
[----:B--2---:R-:W-:Y:S05]  /*9af0*/  @!P1 BRA `(.L_x_175) ;  /* 0xfffffffc00f09947 */ /* 0x004fea000383ffff */
[----:B------:R-:W-:Y:S05]  /*9b00*/  BRA `(.L_x_176) ;  /* 0xffffffb000fc7947 */ /* 0x000fea000383ffff */
.L_x_88:
[----:B--2---:R2:W3:Y:S02]  /*9b10*/  SYNCS.PHASECHK.TRANS64.TRYWAIT P0, [R12+URZ+0x70], R0 ;  /* 0x000070000c0075a7 */ /* 0x0044e400080011ff */
[----:B---3--:R-:W-:Y:S05]  /*9b20*/  @!P0 NANOSLEEP.SYNCS 0x989680 ;  /* 0x009896800000895d */ /* 0x008fea0003900000 */
[----:B------:R-:W3:Y:S02]  /*9b30*/  @!P0 SYNCS.PHASECHK.TRANS64 P0, [R12+URZ+0x70], R0 ;  /* 0x000070000c0085a7 */ /* 0x000ee400080010ff */
[----:B---3--:R-:W-:Y:S05]  /*9b40*/  @!P0 BRA `(.L_x_88) ;  /* 0xfffffffc00f08947 */ /* 0x008fea000383ffff */
[----:B------:R-:W-:Y:S05]  /*9b50*/  BRA `(.L_x_177) ;  /* 0xffffffb800307947 */ /* 0x000fea000383ffff */
.L_x_91:
[----:B-1----:R-:W-:Y:S07]  /*9b60*/  MOV R0, UR21 ;  /* 0x0000001500007c02 */ /* 0x002fee0008000f00 */
.L_x_178:
[----:B-1----:R1:W2:Y:S02]  /*9b70*/  SYNCS.PHASECHK.TRANS64.TRYWAIT P2, [R0+URZ+0x68], R6 ;  /* 0x00006806000075a7 */ /* 0x0022a400080411ff */
[----:B--2---:R-:W-:Y:S05]  /*9b80*/  @!P2 NANOSLEEP.SYNCS 0x989680 ;  /* 0x009896800000a95d */ /* 0x004fea0003900000 */
[----:B------:R-:W2:Y:S02]  /*9b90*/  @!P2 SYNCS.PHASECHK.TRANS64 P2, [R0+URZ+0x68], R6 ;  /* 0x000068060000a5a7 */ /* 0x000ea400080410ff */
[----:B--2---:R-:W-:Y:S05]  /*9ba0*/  @!P2 BRA `(.L_x_178) ;  /* 0xfffffffc00f0a947 */ /* 0x004fea000383ffff */
[----:B------:R-:W-:Y:S05]  /*9bb0*/  BRA `(.L_x_90) ;  /* 0xffffffbc00987947 */ /* 0x000fea000383ffff */
.L_x_94:
[----:B------:R-:W-:Y:S07]  /*9bc0*/  MOV R0, UR21 ;  /* 0x0000001500007c02 */ /* 0x000fee0008000f00 */
.L_x_179:
[----:B-1----:R1:W2:Y:S02]  /*9bd0*/  SYNCS.PHASECHK.TRANS64.TRYWAIT P0, [R0+URZ+0x40], R9 ;  /* 0x00004009000075a7 */ /* 0x0022a400080011ff */
[----:B--2---:R-:W-:Y:S05]  /*9be0*/  @!P0 NANOSLEEP.SYNCS 0x989680 ;  /* 0x009896800000895d */ /* 0x004fea0003900000 */
[----:B------:R-:W2:Y:S02]  /*9bf0*/  @!P0 SYNCS.PHASECHK.TRANS64 P0, [R0+URZ+0x40], R9 ;  /* 0x00004009000085a7 */ /* 0x000ea400080010ff */
[----:B--2---:R-:W-:Y:S05]  /*9c00*/  @!P0 BRA `(.L_x_179) ;  /* 0xfffffffc00f08947 */ /* 0x004fea000383ffff */
[----:B------:R-:W-:Y:S05]  /*9c10*/  BRA `(.L_x_180) ;  /* 0xffffffbc00f47947 */ /* 0x000fea000383ffff */
.L_x_95:
[----:B------:R-:W-:Y:S07]  /*9c20*/  MOV R0, UR21 ;  /* 0x0000001500007c02 */ /* 0x000fee0008000f00 */
.L_x_181:
[----:B-1----:R1:W2:Y:S02]  /*9c30*/  SYNCS.PHASECHK.TRANS64.TRYWAIT P0, [R0+URZ+0x48], R9 ;  /* 0x00004809000075a7 */ /* 0x0022a400080011ff */
[----:B--2---:R-:W-:Y:S05]  /*9c40*/  @!P0 NANOSLEEP.SYNCS 0x989680 ;  /* 0x009896800000895d */ /* 0x004fea0003900000 */
[----:B------:R-:W2:Y:S02]  /*9c50*/  @!P0 SYNCS.PHASECHK.TRANS64 P0, [R0+URZ+0x48], R9 ;  /* 0x00004809000085a7 */ /* 0x000ea400080010ff */
[----:B--2---:R-:W-:Y:S05]  /*9c60*/  @!P0 BRA `(.L_x_181) ;  /* 0xfffffffc00f08947 */ /* 0x004fea000383ffff */
[----:B------:R-:W-:Y:S05]  /*9c70*/  BRA `(.L_x_182) ;  /* 0xffffffc000387947 */ /* 0x000fea000383ffff */
.L_x_96:
[----:B------:R-:W-:Y:S07]  /*9c80*/  MOV R0, UR21 ;  /* 0x0000001500007c02 */ /* 0x000fee0008000f00 */
.L_x_183:
[----:B-1----:R1:W2:Y:S02]  /*9c90*/  SYNCS.PHASECHK.TRANS64.TRYWAIT P0, [R0+URZ+0x50], R9 ;  /* 0x00005009000075a7 */ /* 0x0022a400080011ff */
[----:B--2---:R-:W-:Y:S05]  /*9ca0*/  @!P0 NANOSLEEP.SYNCS 0x989680 ;  /* 0x009896800000895d */ /* 0x004fea0003900000 */
[----:B------:R-:W2:Y:S02]  /*9cb0*/  @!P0 SYNCS.PHASECHK.TRANS64 P0, [R0+URZ+0x50], R9 ;  /* 0x00005009000085a7 */ /* 0x000ea400080010ff */
[----:B--2---:R-:W-:Y:S05]  /*9cc0*/  @!P0 BRA `(.L_x_183) ;  /* 0xfffffffc00f08947 */ /* 0x004fea000383ffff */
[----:B------:R-:W-:Y:S05]  /*9cd0*/  BRA `(.L_x_184) ;  /* 0xffffffc000847947 */ /* 0x000fea000383ffff */
.L_x_97:
[----:B------:R-:W-:Y:S07]  /*9ce0*/  MOV R0, UR21 ;  /* 0x0000001500007c02 */ /* 0x000fee0008000f00 */
.L_x_185:
[----:B-1----:R1:W2:Y:S02]  /*9cf0*/  SYNCS.PHASECHK.TRANS64.TRYWAIT P0, [R0+URZ+0x58], R9 ;  /* 0x00005809000075a7 */ /* 0x0022a400080011ff */
[----:B--2---:R-:W-:Y:S05]  /*9d00*/  @!P0 NANOSLEEP.SYNCS 0x989680 ;  /* 0x009896800000895d */ /* 0x004fea0003900000 */
[----:B------:R-:W2:Y:S02]  /*9d10*/  @!P0 SYNCS.PHASECHK.TRANS64 P0, [R0+URZ+0x58], R9 ;  /* 0x00005809000085a7 */ /* 0x000ea400080010ff */
[----:B--2---:R-:W-:Y:S05]  /*9d20*/  @!P0 BRA `(.L_x_185) ;  /* 0xfffffffc00f08947 */ /* 0x004fea000383ffff */
[----:B------:R-:W-:Y:S05]  /*9d30*/  BRA `(.L_x_186) ;  /* 0xffffffc000cc7947 */ /* 0x000fea000383ffff */
.L_x_99:
[----:B------:R-:W-:-:S07]  /*9d40*/  MOV R0, UR21 ;  /* 0x0000001500007c02 */ /* 0x000fce0008000f00 */
.L_x_187:
[----:B-1----:R1:W3:Y:S02]  /*9d50*/  SYNCS.PHASECHK.TRANS64.TRYWAIT P0, [R0+URZ+0x40], R2 ;  /* 0x00004002000075a7 */ /* 0x0022e400080011ff */
[----:B---3--:R-:W-:Y:S05]  /*9d60*/  @!P0 NANOSLEEP.SYNCS 0x989680 ;  /* 0x009896800000895d */ /* 0x008fea0003900000 */
[----:B------:R-:W3:Y:S02]  /*9d70*/  @!P0 SYNCS.PHASECHK.TRANS64 P0, [R0+URZ+0x40], R2 ;  /* 0x00004002000085a7 */ /* 0x000ee400080010ff */
[----:B---3--:R-:W-:Y:S05]  /*9d80*/  @!P0 BRA `(.L_x_187) ;  /* 0xfffffffc00f08947 */ /* 0x008fea000383ffff */
[----:B------:R-:W-:Y:S05]  /*9d90*/  BRA `(.L_x_188) ;  /* 0xffffffc400447947 */ /* 0x000fea000383ffff */
.L_x_100:
[----:B-1----:R-:W-:-:S07]  /*9da0*/  MOV R0, UR21 ;  /* 0x0000001500007c02 */ /* 0x002fce0008000f00 */
.L_x_189:
[----:B-1----:R1:W3:Y:S02]  /*9db0*/  SYNCS.PHASECHK.TRANS64.TRYWAIT P0, [R0+URZ+0x48], R2 ;  /* 0x00004802000075a7 */ /* 0x0022e400080011ff */
[----:B---3--:R-:W-:Y:S05]  /*9dc0*/  @!P0 NANOSLEEP.SYNCS 0x989680 ;  /* 0x009896800000895d */ /* 0x008fea0003900000 */
[----:B------:R-:W3:Y:S02]  /*9dd0*/  @!P0 SYNCS.PHASECHK.TRANS64 P0, [R0+URZ+0x48], R2 ;  /* 0x00004802000085a7 */ /* 0x000ee400080010ff */
[----:B---3--:R-:W-:Y:S05]  /*9de0*/  @!P0 BRA `(.L_x_189) ;  /* 0xfffffffc00f08947 */ /* 0x008fea000383ffff */
[----:B------:R-:W-:Y:S05]  /*9df0*/  BRA `(.L_x_190) ;  /* 0xffffffc400347947 */ /* 0x000fea000383ffff */
.L_x_101:
[----:B-1----:R-:W-:-:S07]  /*9e00*/  MOV R0, UR21 ;  /* 0x0000001500007c02 */ /* 0x002fce0008000f00 */
.L_x_191:
[----:B-1----:R1:W3:Y:S02]  /*9e10*/  SYNCS.PHASECHK.TRANS64.TRYWAIT P0, [R0+URZ+0x50], R2 ;  /* 0x00005002000075a7 */ /* 0x0022e400080011ff */
[----:B---3--:R-:W-:Y:S05]  /*9e20*/  @!P0 NANOSLEEP.SYNCS 0x989680 ;  /* 0x009896800000895d */ /* 0x008fea0003900000 */
[----:B------:R-:W3:Y:S02]  /*9e30*/  @!P0 SYNCS.PHASECHK.TRANS64 P0, [R0+URZ+0x50], R2 ;  /* 0x00005002000085a7 */ /* 0x000ee400080010ff */
[----:B---3--:R-:W-:Y:S05]  /*9e40*/  @!P0 BRA `(.L_x_191) ;  /* 0xfffffffc00f08947 */ /* 0x008fea000383ffff */
[----:B------:R-:W-:Y:S05]  /*9e50*/  BRA `(.L_x_192) ;  /* 0xffffffc400247947 */ /* 0x000fea000383ffff */
.L_x_103:
[----:B--2---:R2:W3:Y:S02]  /*9e60*/  SYNCS.PHASECHK.TRANS64.TRYWAIT P0, [R3+URZ+0x70], R0 ;  /* 0x00007000030075a7 */ /* 0x0044e400080011ff */
[----:B---3--:R-:W-:Y:S05]  /*9e70*/  @!P0 NANOSLEEP.SYNCS 0x989680 ;  /* 0x009896800000895d */ /* 0x008fea0003900000 */
[----:B------:R-:W3:Y:S02]  /*9e80*/  @!P0 SYNCS.PHASECHK.TRANS64 P0, [R3+URZ+0x70], R0 ;  /* 0x00007000030085a7 */ /* 0x000ee400080010ff */
[----:B---3--:R-:W-:Y:S05]  /*9e90*/  @!P0 BRA `(.L_x_103) ;  /* 0xfffffffc00f08947 */ /* 0x008fea000383ffff */
[----:B------:R-:W-:Y:S05]  /*9ea0*/  BRA `(.L_x_193) ;  /* 0xffffffc400e87947 */ /* 0x000fea000383ffff */
.L_x_114:
[----:B-1----:R-:W-:Y:S04]  /*9eb0*/  MOV R2, UR43 ;  /* 0x0000002b00027c02 */ /* 0x002fe80008000f00 */
[----:B------:R1:W2:Y:S03]  /*9ec0*/  SYNCS.PHASECHK.TRANS64.TRYWAIT P0, [R2+URZ+0x20], R3 ;  /* 0x00002003020075a7 */ /* 0x0002a600080011ff */
[----:B--2---:R-:W-:Y:S05]  /*9ed0*/  @!P0 NANOSLEEP.SYNCS 0x989680 ;  /* 0x009896800000895d */ /* 0x004fea0003900000 */
[----:B------:R-:W2:Y:S02]  /*9ee0*/  @!P0 SYNCS.PHASECHK.TRANS64 P0, [R2+URZ+0x20], R3 ;  /* 0x00002003020085a7 */ /* 0x000ea400080010ff */
[----:B--2---:R-:W-:Y:S05]  /*9ef0*/  @!P0 BRA `(.L_x_114) ;  /* 0xfffffffc00ec8947 */ /* 0x004fea000383ffff */
[----:B------:R-:W-:Y:S05]  /*9f00*/  BRA `(.L_x_113) ;  /* 0xffffffd4003c7947 */ /* 0x000fea000383ffff */
.L_x_116:
[----:B-1----:R1:W3:Y:S02]  /*9f10*/  SYNCS.PHASECHK.TRANS64.TRYWAIT P1, [R73+URZ+0x90], R0 ;  /* 0x00009000490075a7 */ /* 0x0022e400080211ff */
[----:B---3--:R-:W-:Y:S05]  /*9f20*/  @!P1 NANOSLEEP.SYNCS 0x989680 ;  /* 0x009896800000995d */ /* 0x008fea0003900000 */
[----:B------:R-:W3:Y:S02]  /*9f30*/  @!P1 SYNCS.PHASECHK.TRANS64 P1, [R73+URZ+0x90], R0 ;  /* 0x00009000490095a7 */ /* 0x000ee400080210ff */
[----:B---3--:R-:W-:Y:S05]  /*9f40*/  @!P1 BRA `(.L_x_116) ;  /* 0xfffffffc00f09947 */ /* 0x008fea000383ffff */
[----:B------:R-:W-:Y:S05]  /*9f50*/  BRA `(.L_x_115) ;  /* 0xffffffd400647947 */ /* 0x000fea000383ffff */
.L_x_125:
[----:B-1----:R1:W3:Y:S02]  /*9f60*/  SYNCS.PHASECHK.TRANS64.TRYWAIT P0, [R2+URZ+0x20], R0 ;  /* 0x00002000020075a7 */ /* 0x0022e400080011ff */
[----:B---3--:R-:W-:Y:S05]  /*9f70*/  @!P0 NANOSLEEP.SYNCS 0x989680 ;  /* 0x009896800000895d */ /* 0x008fea0003900000 */
[----:B------:R-:W3:Y:S02]  /*9f80*/  @!P0 SYNCS.PHASECHK.TRANS64 P0, [R2+URZ+0x20], R0 ;  /* 0x00002000020085a7 */ /* 0x000ee400080010ff */
[----:B---3--:R-:W-:Y:S05]  /*9f90*/  @!P0 BRA `(.L_x_125) ;  /* 0xfffffffc00f08947 */ /* 0x008fea000383ffff */
[----:B------:R-:W-:Y:S05]  /*9fa0*/  BRA `(.L_x_124) ;  /* 0xffffffdc00047947 */ /* 0x000fea000383ffff */
.L_x_133:
[----:B-1----:R1:W3:Y:S02]  /*9fb0*/  SYNCS.PHASECHK.TRANS64.TRYWAIT P0, [R0+URZ+0x20], R6 ;  /* 0x00002006000075a7 */ /* 0x0022e400080011ff */
[----:B---3--:R-:W-:Y:S05]  /*9fc0*/  @!P0 NANOSLEEP.SYNCS 0x989680 ;  /* 0x009896800000895d */ /* 0x008fea0003900000 */
[----:B------:R-:W3:Y:S02]  /*9fd0*/  @!P0 SYNCS.PHASECHK.TRANS64 P0, [R0+URZ+0x20], R6 ;  /* 0x00002006000085a7 */ /* 0x000ee400080010ff */
[----:B---3--:R-:W-:Y:S05]  /*9fe0*/  @!P0 BRA `(.L_x_133) ;  /* 0xfffffffc00f08947 */ /* 0x008fea000383ffff */
[----:B------:R-:W-:Y:S05]  /*9ff0*/  BRA `(.L_x_132) ;  /* 0xffffffe000c87947 */ /* 0x000fea000383ffff */
.L_x_141:
[----:B-1----:R1:W3:Y:S02]  /*a000*/  SYNCS.PHASECHK.TRANS64.TRYWAIT P0, [R0+URZ+0x20], R5 ;  /* 0x00002005000075a7 */ /* 0x0022e400080011ff */
[----:B---3--:R-:W-:Y:S05]  /*a010*/  @!P0 NANOSLEEP.SYNCS 0x989680 ;  /* 0x009896800000895d */ /* 0x008fea0003900000 */
[----:B------:R-:W3:Y:S02]  /*a020*/  @!P0 SYNCS.PHASECHK.TRANS64 P0, [R0+URZ+0x20], R5 ;  /* 0x00002005000085a7 */ /* 0x000ee400080010ff */
[----:B---3--:R-:W-:Y:S05]  /*a030*/  @!P0 BRA `(.L_x_141) ;  /* 0xfffffffc00f08947 */ /* 0x008fea000383ffff */
[----:B------:R-:W-:Y:S05]  /*a040*/  BRA `(.L_x_140) ;  /* 0xffffffe8008c7947 */ /* 0x000fea000383ffff */
        .weak           $__internal_0_$__cuda_sm10x_tcgen05_guardrail_trap_col_being_dealloced_not_returned_by_alloc
        .type           $__internal_0_$__cuda_sm10x_tcgen05_guardrail_trap_col_being_dealloced_not_returned_by_alloc,@function
        .size           $__internal_0_$__cuda_sm10x_tcgen05_guardrail_trap_col_being_dealloced_not_returned_by_alloc,($__internal_1_$__cuda_sm10x_tcgen05_guardrail_trap_phase_invalid_during_alloc - $__internal_0_$__cuda_sm10x_tcgen05_guardrail_trap_col_being_dealloced_not_returned_by_alloc)
$__internal_0_$__cuda_sm10x_tcgen05_guardrail_trap_col_being_dealloced_not_returned_by_alloc:
[----:B------:R-:W-:Y:S05]  /*a050*/  BPT.TRAP 0x1 ;  /* 0x000000040000795c */ /* 0x000fea0000300000 */
[----:B------:R-:W-:-:S04]  /*a060*/  HFMA2 R3, -RZ, RZ, 0, 0 ;  /* 0x00000000ff037431 */ /* 0x000fc800000001ff */
[----:B------:R-:W-:Y:S05]  /*a070*/  RET.REL.NODEC R2 `(_ZN7cutlass13device_kernelINS_4gemm6kernel13GemmUniversalIN4cute5tupleIJiiiiEEENS1_10collective13CollectiveMmaINS1_35MainloopSm100TmaUmmaWarpSpecializedILi2ELi2ELi4ENS5_IJNS4_1CILi4EEESB_NSA_ILi1EEEEEEEENS5_IJNSA_ILi256EEENSA_ILi64EEENSA_ILi128EEEEEEfNS5_IJlSC_lEEEfSJ_NS4_8TiledMMAINS4_8MMA_AtomIJNS4_23SM100_MMA_TF32_2x1SM_SSINS_10tfloat32_tESN_fLi256ELi64ELNS4_4UMMA5MajorE0ELSP_0ELNSO_7ScaleInE0ELSQ_0EEEEEENS4_6LayoutINS5_IJSC_SC_SC_EEENS5_IJNSA_ILi0EEESV_SV_EEEEENS5_IJNS4_10UnderscoreESY_SY_EEEEENS4_28SM100_TMA_2SM_LOAD_MULTICASTENS4_14ComposedLayoutINS4_7SwizzleILi3ELi4ELi3EEENS4_18smem_ptr_flag_bitsILi32EEENST_INS5_IJNSA_ILi8EEENSA_ILi32EEEEEENS5_IJS18_SC_EEEEEEEvNS4_8identityES11_S1C_vS1D_EENS_8epilogue10collective18CollectiveEpilogueINS1F_23Sm100TmaWarpSpecializedILi4ELi2ELi16ELb1ELb0EEEJNS5_IJSH_SG_SH_EEENS5_IJNST_ISH_SC_EENST_INSA_ILi16EEESC_EEEEEfSJ_fSJ_NS1F_6fusion15FusionCallbacksIS1J_NS1P_17LinearCombinationIffffLNS_15FloatRoundStyleE2EEES1K_S1O_JEEENS4_5SM1004TMEM4LOAD26SM100_TMEM_LOAD_32dp32b16xENS4_13SM90_TMA_LOADENS12_INS13_ILi2ELi4ELi3EEES16_NST_INS5_IJS17_S1M_EEENS5_IJS1M_SC_EEEEEEENS4_39AutoVectorizingCopyWithAssumedAlignmentILi128EEENS4_14SM90_TMA_STOREES24_S26_S26_EEEvvEEEEvNT_6ParamsE) ;  /* 0xffffff5c02e07950 */ /* 0x000fea0003c3ffff */
        .weak           $__internal_1_$__cuda_sm10x_tcgen05_guardrail_trap_phase_invalid_during_alloc
        .type           $__internal_1_$__cuda_sm10x_tcgen05_guardrail_trap_phase_invalid_during_alloc,@function
        .size           $__internal_1_$__cuda_sm10x_tcgen05_guardrail_trap_phase_invalid_during_alloc,($__internal_2_$__cuda_sm10x_tcgen05_guardrail_trap_unallocated_columns_being_dealloced - $__internal_1_$__cuda_sm10x_tcgen05_guardrail_trap_phase_invalid_during_alloc)
$__internal_1_$__cuda_sm10x_tcgen05_guardrail_trap_phase_invalid_during_alloc:
[----:B------:R-:W-:Y:S05]  /*a080*/  BPT.TRAP 0x1 ;  /* 0x000000040000795c */ /* 0x000fea0000300000 */
[----:B------:R-:W-:-:S04]  /*a090*/  MOV R7, 0x0 ;  /* 0x0000000000077802 */ /* 0x000fc80000000f00 */
[----:B------:R-:W-:Y:S05]  /*a0a0*/  RET.REL.NODEC R6 `(_ZN7cutlass13device_kernelINS_4gemm6kernel13GemmUniversalIN4cute5tupleIJiiiiEEENS1_10collective13CollectiveMmaINS1_35MainloopSm100TmaUmmaWarpSpecializedILi2ELi2ELi4ENS5_IJNS4_1CILi4EEESB_NSA_ILi1EEEEEEEENS5_IJNSA_ILi256EEENSA_ILi64EEENSA_ILi128EEEEEEfNS5_IJlSC_lEEEfSJ_NS4_8TiledMMAINS4_8MMA_AtomIJNS4_23SM100_MMA_TF32_2x1SM_SSINS_10tfloat32_tESN_fLi256ELi64ELNS4_4UMMA5MajorE0ELSP_0ELNSO_7ScaleInE0ELSQ_0EEEEEENS4_6LayoutINS5_IJSC_SC_SC_EEENS5_IJNSA_ILi0EEESV_SV_EEEEENS5_IJNS4_10UnderscoreESY_SY_EEEEENS4_28SM100_TMA_2SM_LOAD_MULTICASTENS4_14ComposedLayoutINS4_7SwizzleILi3ELi4ELi3EEENS4_18smem_ptr_flag_bitsILi32EEENST_INS5_IJNSA_ILi8EEENSA_ILi32EEEEEENS5_IJS18_SC_EEEEEEEvNS4_8identityES11_S1C_vS1D_EENS_8epilogue10collective18CollectiveEpilogueINS1F_23Sm100TmaWarpSpecializedILi4ELi2ELi16ELb1ELb0EEEJNS5_IJSH_SG_SH_EEENS5_IJNST_ISH_SC_EENST_INSA_ILi16EEESC_EEEEEfSJ_fSJ_NS1F_6fusion15FusionCallbacksIS1J_NS1P_17LinearCombinationIffffLNS_15FloatRoundStyleE2EEES1K_S1O_JEEENS4_5SM1004TMEM4LOAD26SM100_TMEM_LOAD_32dp32b16xENS4_13SM90_TMA_LOADENS12_INS13_ILi2ELi4ELi3EEES16_NST_INS5_IJS17_S1M_EEENS5_IJS1M_SC_EEEEEEENS4_39AutoVectorizingCopyWithAssumedAlignmentILi128EEENS4_14SM90_TMA_STOREES24_S26_S26_EEEvvEEEEvNT_6ParamsE) ;  /* 0xffffff5c06d47950 */ /* 0x000fea0003c3ffff */
        .weak           $__internal_2_$__cuda_sm10x_tcgen05_guardrail_trap_unallocated_columns_being_dealloced
        .type           $__internal_2_$__cuda_sm10x_tcgen05_guardrail_trap_unallocated_columns_being_dealloced,@function
        .size           $__internal_2_$__cuda_sm10x_tcgen05_guardrail_trap_unallocated_columns_being_dealloced,(.L_x_195 - $__internal_2_$__cuda_sm10x_tcgen05_guardrail_trap_unallocated_columns_being_dealloced)
$__internal_2_$__cuda_sm10x_tcgen05_guardrail_trap_unallocated_columns_being_dealloced:
[----:B------:R-:W-:Y:S05]  /*a0b0*/  BPT.TRAP 0x1 ;  /* 0x000000040000795c */ /* 0x000fea0000300000 */
[----:B------:R-:W-:-:S04]  /*a0c0*/  HFMA2 R3, -RZ, RZ, 0, 0 ;  /* 0x00000000ff037431 */ /* 0x000fc800000001ff */
[----:B------:R-:W-:Y:S05]  /*a0d0*/  RET.REL.NODEC R2 `(_ZN7cutlass13device_kernelINS_4gemm6kernel13GemmUniversalIN4cute5tupleIJiiiiEEENS1_10collective13CollectiveMmaINS1_35MainloopSm100TmaUmmaWarpSpecializedILi2ELi2ELi4ENS5_IJNS4_1CILi4EEESB_NSA_ILi1EEEEEEEENS5_IJNSA_ILi256EEENSA_ILi64EEENSA_ILi128EEEEEEfNS5_IJlSC_lEEEfSJ_NS4_8TiledMMAINS4_8MMA_AtomIJNS4_23SM100_MMA_TF32_2x1SM_SSINS_10tfloat32_tESN_fLi256ELi64ELNS4_4UMMA5MajorE0ELSP_0ELNSO_7ScaleInE0ELSQ_0EEEEEENS4_6LayoutINS5_IJSC_SC_SC_EEENS5_IJNSA_ILi0EEESV_SV_EEEEENS5_IJNS4_10UnderscoreESY_SY_EEEEENS4_28SM100_TMA_2SM_LOAD_MULTICASTENS4_14ComposedLayoutINS4_7SwizzleILi3ELi4ELi3EEENS4_18smem_ptr_flag_bitsILi32EEENST_INS5_IJNSA_ILi8EEENSA_ILi32EEEEEENS5_IJS18_SC_EEEEEEEvNS4_8identityES11_S1C_vS1D_EENS_8epilogue10collective18CollectiveEpilogueINS1F_23Sm100TmaWarpSpecializedILi4ELi2ELi16ELb1ELb0EEEJNS5_IJSH_SG_SH_EEENS5_IJNST_ISH_SC_EENST_INSA_ILi16EEESC_EEEEEfSJ_fSJ_NS1F_6fusion15FusionCallbacksIS1J_NS1P_17LinearCombinationIffffLNS_15FloatRoundStyleE2EEES1K_S1O_JEEENS4_5SM1004TMEM4LOAD26SM100_TMEM_LOAD_32dp32b16xENS4_13SM90_TMA_LOADENS12_INS13_ILi2ELi4ELi3EEES16_NST_INS5_IJS17_S1M_EEENS5_IJS1M_SC_EEEEEEENS4_39AutoVectorizingCopyWithAssumedAlignmentILi128EEENS4_14SM90_TMA_STOREES24_S26_S26_EEEvvEEEEvNT_6ParamsE) ;  /* 0xffffff5c02c87950 */ /* 0x000fea0003c3ffff */
.L_x_194:
[----:B------:R-:W-:-:S00]  /*a0e0*/  BRA `(.L_x_194) ;  /* 0xfffffffc00fc7947 */ /* 0x000fc0000383ffff */
[----:B------:R-:W-:-:S00]  /*a0f0*/  NOP ;  /* 0x0000000000007918 */ /* 0x000fc00000000000 */
        /* <DEDUP_REMOVED lines=8> */
.L_x_195:


//--------------------- .nv.global.init           --------------------------
	.section	.nv.global.init,"aw",@progbits
.nv.global.init:
	.type		$str$27,@object
	.size		$str$27,($str$28 - $str$27)
$str$27:
        /*0000*/ 	.byte	0x28, 0x61, 0x64, 0x64, 0x72, 0x65, 0x73, 0x73, 0x20, 0x26, 0x20, 0x6d, 0x61, 0x73, 0x6b, 0x29
        /*0010*/ 	.byte	0x20, 0x3d, 0x3d, 0x20, 0x30, 0x00
	.type		$str$28,@object
	.size		$str$28,($str$26 - $str$28)
$str$28:
        /*0016*/ 	.byte	0x2f, 0x74, 0x6d, 0x70, 0x2f, 0x63, 0x75, 0x74, 0x6c, 0x61, 0x73, 0x73, 0x5f, 0x73, 0x77, 0x65
        /*0026*/ 	.byte	0x65, 0x70, 0x5f, 0x73, 0x72, 0x63, 0x2f, 0x69, 0x6e, 0x63, 0x6c, 0x75, 0x64, 0x65, 0x2f, 0x63
        /*0036*/ 	.byte	0x75, 0x74, 0x65, 0x2f, 0x70, 0x6f, 0x69, 0x6e, 0x74, 0x65, 0x72, 0x5f, 0x66, 0x6c, 0x61, 0x67
        /*0046*/ 	.byte	0x67, 0x65, 0x64, 0x2e, 0x68, 0x70, 0x70, 0x00
	.type		$str$26,@object
	.size		$str$26,($str$25 - $str$26)
$str$26:
        /*004e*/ 	.byte	0x2f, 0x74, 0x6d, 0x70, 0x2f, 0x63, 0x75, 0x74, 0x6c, 0x61, 0x73, 0x73, 0x5f, 0x73, 0x77, 0x65
        /*005e*/ 	.byte	0x65, 0x70, 0x5f, 0x73, 0x72, 0x63, 0x2f, 0x69, 0x6e, 0x63, 0x6c, 0x75, 0x64, 0x65, 0x2f, 0x63
        /*006e*/ 	.byte	0x75, 0x74, 0x65, 0x2f, 0x61, 0x74, 0x6f, 0x6d, 0x2f, 0x63, 0x6f, 0x70, 0x79, 0x5f, 0x74, 0x72
        /*007e*/ 	.byte	0x61, 0x69, 0x74, 0x73, 0x5f, 0x73, 0x6d, 0x31, 0x30, 0x30, 0x2e, 0x68, 0x70, 0x70, 0x00
	.type		$str$25,@object
	.size		$str$25,(__unnamed_1 - $str$25)
$str$25:
        /*008d*/ 	.byte	0x28, 0x28, 0x75, 0x69, 0x6e, 0x74, 0x33, 0x32, 0x5f, 0x74, 0x28, 0x74, 0x68, 0x72, 0x65, 0x61
        /*009d*/ 	.byte	0x64, 0x49, 0x64, 0x78, 0x2e, 0x78, 0x29, 0x20, 0x2f, 0x20, 0x33, 0x32, 0x29, 0x20, 0x25, 0x20
        /*00ad*/ 	.byte	0x34, 0x29, 0x20, 0x3d, 0x3d, 0x20, 0x28, 0x28, 0x28, 0x74, 0x6d, 0x65, 0x6d, 0x5f, 0x61, 0x64
        /*00bd*/ 	.byte	0x64, 0x72, 0x20, 0x3e, 0x3e, 0x20, 0x31, 0x36, 0x29, 0x20, 0x2f, 0x20, 0x33, 0x32, 0x29, 0x20
        /*00cd*/ 	.byte	0x25, 0x20, 0x34, 0x29, 0x00
	.type		__unnamed_1,@object
	.size		__unnamed_1,(__unnamed_2 - __unnamed_1)
__unnamed_1:
        /*00d2*/ 	.byte	0x61, 0x75, 0x74, 0x6f, 0x20, 0x63, 0x75, 0x74, 0x65, 0x3a, 0x3a, 0x61, 0x73, 0x5f, 0x70, 0x6f
        /* <DEDUP_REMOVED lines=23> */
        /*0252*/ 	.byte	0x43, 0x3c, 0x32, 0x30, 0x34, 0x38, 0x3e, 0x3e, 0x3e, 0x3e, 0x5d, 0x00
	.type		__unnamed_2,@object
	.size		__unnamed_2,(.L_2 - __unnamed_2)
__unnamed_2:
        /* <DEDUP_REMOVED lines=42> */
        /*04fe*/ 	.byte	0x3e, 0x5d, 0x00
.L_2:


//--------------------- .nv.shared._ZN7cutlass13device_kernelINS_4gemm6kernel13GemmUniversalIN4cute5tupleIJiiiiEEENS1_10collective13CollectiveMmaINS1_35MainloopSm100TmaUmmaWarpSpecializedILi2ELi2ELi4ENS5_IJNS4_1CILi4EEESB_NSA_ILi1EEEEEEEENS5_IJNSA_ILi256EEENSA_ILi64EEENSA_ILi128EEEEEEfNS5_IJlSC_lEEEfSJ_NS4_8TiledMMAINS4_8MMA_AtomIJNS4_23SM100_MMA_TF32_2x1SM_SSINS_10tfloat32_tESN_fLi256ELi64ELNS4_4UMMA5MajorE0ELSP_0ELNSO_7ScaleInE0ELSQ_0EEEEEENS4_6LayoutINS5_IJSC_SC_SC_EEENS5_IJNSA_ILi0EEESV_SV_EEEEENS5_IJNS4_10UnderscoreESY_SY_EEEEENS4_28SM100_TMA_2SM_LOAD_MULTICASTENS4_14ComposedLayoutINS4_7SwizzleILi3ELi4ELi3EEENS4_18smem_ptr_flag_bitsILi32EEENST_INS5_IJNSA_ILi8EEENSA_ILi32EEEEEENS5_IJS18_SC_EEEEEEEvNS4_8identityES11_S1C_vS1D_EENS_8epilogue10collective18CollectiveEpilogueINS1F_23Sm100TmaWarpSpecializedILi4ELi2ELi16ELb1ELb0EEEJNS5_IJSH_SG_SH_EEENS5_IJNST_ISH_SC_EENST_INSA_ILi16EEESC_EEEEEfSJ_fSJ_NS1F_6fusion15FusionCallbacksIS1J_NS1P_17LinearCombinationIffffLNS_15FloatRoundStyleE2EEES1K_S1O_JEEENS4_5SM1004TMEM4LOAD26SM100_TMEM_LOAD_32dp32b16xENS4_13SM90_TMA_LOADENS12_INS13_ILi2ELi4ELi3EEES16_NST_INS5_IJS17_S1M_EEENS5_IJS1M_SC_EEEEEEENS4_39AutoVectorizingCopyWithAssumedAlignmentILi128EEENS4_14SM90_TMA_STOREES24_S26_S26_EEEvvEEEEvNT_6ParamsE --------------------------
	.section	.nv.shared._ZN7cutlass13device_kernelINS_4gemm6kernel13GemmUniversalIN4cute5tupleIJiiiiEEENS1_10collective13CollectiveMmaINS1_35MainloopSm100TmaUmmaWarpSpecializedILi2ELi2ELi4ENS5_IJNS4_1CILi4EEESB_NSA_ILi1EEEEEEEENS5_IJNSA_ILi256EEENSA_ILi64EEENSA_ILi128EEEEEEfNS5_IJlSC_lEEEfSJ_NS4_8TiledMMAINS4_8MMA_AtomIJNS4_23SM100_MMA_TF32_2x1SM_SSINS_10tfloat32_tESN_fLi256ELi64ELNS4_4UMMA5MajorE0ELSP_0ELNSO_7ScaleInE0ELSQ_0EEEEEENS4_6LayoutINS5_IJSC_SC_SC_EEENS5_IJNSA_ILi0EEESV_SV_EEEEENS5_IJNS4_10UnderscoreESY_SY_EEEEENS4_28SM100_TMA_2SM_LOAD_MULTICASTENS4_14ComposedLayoutINS4_7SwizzleILi3ELi4ELi3EEENS4_18smem_ptr_flag_bitsILi32EEENST_INS5_IJNSA_ILi8EEENSA_ILi32EEEEEENS5_IJS18_SC_EEEEEEEvNS4_8identityES11_S1C_vS1D_EENS_8epilogue10collective18CollectiveEpilogueINS1F_23Sm100TmaWarpSpecializedILi4ELi2ELi16ELb1ELb0EEEJNS5_IJSH_SG_SH_EEENS5_IJNST_ISH_SC_EENST_INSA_ILi16EEESC_EEEEEfSJ_fSJ_NS1F_6fusion15FusionCallbacksIS1J_NS1P_17LinearCombinationIffffLNS_15FloatRoundStyleE2EEES1K_S1O_JEEENS4_5SM1004TMEM4LOAD26SM100_TMEM_LOAD_32dp32b16xENS4_13SM90_TMA_LOADENS12_INS13_ILi2ELi4ELi3EEES16_NST_INS5_IJS17_S1M_EEENS5_IJS1M_SC_EEEEEEENS4_39AutoVectorizingCopyWithAssumedAlignmentILi128EEENS4_14SM90_TMA_STOREES24_S26_S26_EEEvvEEEEvNT_6ParamsE,"aw",@nobits
	.sectionflags	@""
	.align	16
	.zero		1024


//--------------------- .nv.shared.reserved.0     --------------------------
	.section	.nv.shared.reserved.0,"aw",@nobits
	.weak		__nv_reservedSMEM_offset_0_alias
	.size		__nv_reservedSMEM_offset_0_alias, 0, 64
	.other		__nv_reservedSMEM_offset_0_alias,@"STO_CUDA_RESERVED_SHARED STV_DEFAULT"
__nv_reservedSMEM_offset_0_alias:
	.zero		0
.nv.shared.reserved.0:
	.zero		64
	.weak		__nv_reservedSMEM_tcgen05_partition
	.type		__nv_reservedSMEM_tcgen05_partition,@object
	.size		__nv_reservedSMEM_tcgen05_partition,(.L_0 - __nv_reservedSMEM_tcgen05_partition)
__nv_reservedSMEM_tcgen05_partition:
	.zero		32
.L_0:


//--------------------- .nv.global                --------------------------
	.section	.nv.global,"aw",@nobits
.nv.global:
	.type		_ZN40_INTERNAL_69a22f0b_4_k_cu_321d60cf_293174cute1_E,@object
	.size		_ZN40_INTERNAL_69a22f0b_4_k_cu_321d60cf_293174cute1_E,(_ZN40_INTERNAL_69a22f0b_4_k_cu_321d60cf_293174cuda3std3__45__cpo6cbeginE - _ZN40_INTERNAL_69a22f0b_4_k_cu_321d60cf_293174cute1_E)
_ZN40_INTERNAL_69a22f0b_4_k_cu_321d60cf_293174cute1_E:
	.zero		1
	.type		_ZN40_INTERNAL_69a22f0b_4_k_cu_321d60cf_293174cuda3std3__45__cpo6cbeginE,@object
	.size		_ZN40_INTERNAL_69a22f0b_4_k_cu_321d60cf_293174cuda3std3__45__cpo6cbeginE,(_ZN40_INTERNAL_69a22f0b_4_k_cu_321d60cf_293174cuda3std3__48in_placeE - _ZN40_INTERNAL_69a22f0b_4_k_cu_321d60cf_293174cuda3std3__45__cpo6cbeginE)
_ZN40_INTERNAL_69a22f0b_4_k_cu_321d60cf_293174cuda3std3__45__cpo6cbeginE:
	.zero		1
	.type		_ZN40_INTERNAL_69a22f0b_4_k_cu_321d60cf_293174cuda3std3__48in_placeE,@object
	.size		_ZN40_INTERNAL_69a22f0b_4_k_cu_321d60cf_293174cuda3std3__48in_placeE,(_ZN40_INTERNAL_69a22f0b_4_k_cu_321d60cf_293174cuda3std6ranges3__45__cpo9iter_moveE - _ZN40_INTERNAL_69a22f0b_4_k_cu_321d60cf_293174cuda3std3__48in_placeE)
_ZN40_INTERNAL_69a22f0b_4_k_cu_321d60cf_293174cuda3std3__48in_placeE:
	.zero		1
	.type		_ZN40_INTERNAL_69a22f0b_4_k_cu_321d60cf_293174cuda3std6ranges3__45__cpo9iter_moveE,@object
	.size		_ZN40_INTERNAL_69a22f0b_4_k_cu_321d60cf_293174cuda3std6ranges3__45__cpo9iter_moveE,(_ZN40_INTERNAL_69a22f0b_4_k_cu_321d60cf_293174cuda3std3__45__cpo5beginE - _ZN40_INTERNAL_69a22f0b_4_k_cu_321d60cf_293174cuda3std6ranges3__45__cpo9iter_moveE)
_ZN40_INTERNAL_69a22f0b_4_k_cu_321d60cf_293174cuda3std6ranges3__45__cpo9iter_moveE:
	.zero		1
	.type		_ZN40_INTERNAL_69a22f0b_4_k_cu_321d60cf_293174cuda3std3__45__cpo5beginE,@object
	.size		_ZN40_INTERNAL_69a22f0b_4_k_cu_321d60cf_293174cuda3std3__45__cpo5beginE,(_ZN40_INTERNAL_69a22f0b_4_k_cu_321d60cf_293174cuda3std3__442_GLOBAL__N__69a22f0b_4_k_cu_321d60cf_293176ignoreE - _ZN40_INTERNAL_69a22f0b_4_k_cu_321d60cf_293174cuda3std3__45__cpo5beginE)
_ZN40_INTERNAL_69a22f0b_4_k_cu_321d60cf_293174cuda3std3__45__cpo5beginE:
	.zero		1
	.type		_ZN40_INTERNAL_69a22f0b_4_k_cu_321d60cf_293174cuda3std3__442_GLOBAL__N__69a22f0b_4_k_cu_321d60cf_293176ignoreE,@object
	.size		_ZN40_INTERNAL_69a22f0b_4_k_cu_321d60cf_293174cuda3std3__442_GLOBAL__N__69a22f0b_4_k_cu_321d60cf_293176ignoreE,(_ZN40_INTERNAL_69a22f0b_4_k_cu_321d60cf_293174cute7productE - _ZN40_INTERNAL_69a22f0b_4_k_cu_321d60cf_293174cuda3std3__442_GLOBAL__N__69a22f0b_4_k_cu_321d60cf_293176ignoreE)
_ZN40_INTERNAL_69a22f0b_4_k_cu_321d60cf_293174cuda3std3__442_GLOBAL__N__69a22f0b_4_k_cu_321d60cf_293176ignoreE:
	.zero		1
	.type		_ZN40_INTERNAL_69a22f0b_4_k_cu_321d60cf_293174cute7productE,@object
	.size		_ZN40_INTERNAL_69a22f0b_4_k_cu_321d60cf_293174cute7productE,(_ZN40_INTERNAL_69a22f0b_4_k_cu_321d60cf_293174cuda3std3__45__cpo3endE - _ZN40_INTERNAL_69a22f0b_4_k_cu_321d60cf_293174cute7productE)
_ZN40_INTERNAL_69a22f0b_4_k_cu_321d60cf_293174cute7productE:
	.zero		1
	.type		_ZN40_INTERNAL_69a22f0b_4_k_cu_321d60cf_293174cuda3std3__45__cpo3endE,@object
	.size		_ZN40_INTERNAL_69a22f0b_4_k_cu_321d60cf_293174cuda3std3__45__cpo3endE,(_ZN40_INTERNAL_69a22f0b_4_k_cu_321d60cf_293174cuda3std3__419piecewise_constructE - _ZN40_INTERNAL_69a22f0b_4_k_cu_321d60cf_293174cuda3std3__45__cpo3endE)
_ZN40_INTERNAL_69a22f0b_4_k_cu_321d60cf_293174cuda3std3__45__cpo3endE:
	.zero		1
	.type		_ZN40_INTERNAL_69a22f0b_4_k_cu_321d60cf_293174cuda3std3__419piecewise_constructE,@object
	.size		_ZN40_INTERNAL_69a22f0b_4_k_cu_321d60cf_293174cuda3std3__419piecewise_constructE,(_ZN40_INTERNAL_69a22f0b_4_k_cu_321d60cf_293174cuda3std3__45__cpo4cendE - _ZN40_INTERNAL_69a22f0b_4_k_cu_321d60cf_293174cuda3std3__419piecewise_constructE)
_ZN40_INTERNAL_69a22f0b_4_k_cu_321d60cf_293174cuda3std3__419piecewise_constructE:
	.zero		1
	.type		_ZN40_INTERNAL_69a22f0b_4_k_cu_321d60cf_293174cuda3std3__45__cpo4cendE,@object
	.size		_ZN40_INTERNAL_69a22f0b_4_k_cu_321d60cf_293174cuda3std3__45__cpo4cendE,(_ZN40_INTERNAL_69a22f0b_4_k_cu_321d60cf_293174cuda3std6ranges3__45__cpo4swapE - _ZN40_INTERNAL_69a22f0b_4_k_cu_321d60cf_293174cuda3std3__45__cpo4cendE)
_ZN40_INTERNAL_69a22f0b_4_k_cu_321d60cf_293174cuda3std3__45__cpo4cendE:
	.zero		1
	.type		_ZN40_INTERNAL_69a22f0b_4_k_cu_321d60cf_293174cuda3std6ranges3__45__cpo4swapE,@object
	.size		_ZN40_INTERNAL_69a22f0b_4_k_cu_321d60cf_293174cuda3std6ranges3__45__cpo4swapE,(.L_10 - _ZN40_INTERNAL_69a22f0b_4_k_cu_321d60cf_293174cuda3std6ranges3__45__cpo4swapE)
_ZN40_INTERNAL_69a22f0b_4_k_cu_321d60cf_293174cuda3std6ranges3__45__cpo4swapE:
	.zero		1
.L_10:


//--------------------- .nv.constant0._ZN7cutlass13device_kernelINS_4gemm6kernel13GemmUniversalIN4cute5tupleIJiiiiEEENS1_10collective13CollectiveMmaINS1_35MainloopSm100TmaUmmaWarpSpecializedILi2ELi2ELi4ENS5_IJNS4_1CILi4EEESB_NSA_ILi1EEEEEEEENS5_IJNSA_ILi256EEENSA_ILi64EEENSA_ILi128EEEEEEfNS5_IJlSC_lEEEfSJ_NS4_8TiledMMAINS4_8MMA_AtomIJNS4_23SM100_MMA_TF32_2x1SM_SSINS_10tfloat32_tESN_fLi256ELi64ELNS4_4UMMA5MajorE0ELSP_0ELNSO_7ScaleInE0ELSQ_0EEEEEENS4_6LayoutINS5_IJSC_SC_SC_EEENS5_IJNSA_ILi0EEESV_SV_EEEEENS5_IJNS4_10UnderscoreESY_SY_EEEEENS4_28SM100_TMA_2SM_LOAD_MULTICASTENS4_14ComposedLayoutINS4_7SwizzleILi3ELi4ELi3EEENS4_18smem_ptr_flag_bitsILi32EEENST_INS5_IJNSA_ILi8EEENSA_ILi32EEEEEENS5_IJS18_SC_EEEEEEEvNS4_8identityES11_S1C_vS1D_EENS_8epilogue10collective18CollectiveEpilogueINS1F_23Sm100TmaWarpSpecializedILi4ELi2ELi16ELb1ELb0EEEJNS5_IJSH_SG_SH_EEENS5_IJNST_ISH_SC_EENST_INSA_ILi16EEESC_EEEEEfSJ_fSJ_NS1F_6fusion15FusionCallbacksIS1J_NS1P_17LinearCombinationIffffLNS_15FloatRoundStyleE2EEES1K_S1O_JEEENS4_5SM1004TMEM4LOAD26SM100_TMEM_LOAD_32dp32b16xENS4_13SM90_TMA_LOADENS12_INS13_ILi2ELi4ELi3EEES16_NST_INS5_IJS17_S1M_EEENS5_IJS1M_SC_EEEEEEENS4_39AutoVectorizingCopyWithAssumedAlignmentILi128EEENS4_14SM90_TMA_STOREES24_S26_S26_EEEvvEEEEvNT_6ParamsE --------------------------
	.section	.nv.constant0._ZN7cutlass13device_kernelINS_4gemm6kernel13GemmUniversalIN4cute5tupleIJiiiiEEENS1_10collective13CollectiveMmaINS1_35MainloopSm100TmaUmmaWarpSpecializedILi2ELi2ELi4ENS5_IJNS4_1CILi4EEESB_NSA_ILi1EEEEEEEENS5_IJNSA_ILi256EEENSA_ILi64EEENSA_ILi128EEEEEEfNS5_IJlSC_lEEEfSJ_NS4_8TiledMMAINS4_8MMA_AtomIJNS4_23SM100_MMA_TF32_2x1SM_SSINS_10tfloat32_tESN_fLi256ELi64ELNS4_4UMMA5MajorE0ELSP_0ELNSO_7ScaleInE0ELSQ_0EEEEEENS4_6LayoutINS5_IJSC_SC_SC_EEENS5_IJNSA_ILi0EEESV_SV_EEEEENS5_IJNS4_10UnderscoreESY_SY_EEEEENS4_28SM100_TMA_2SM_LOAD_MULTICASTENS4_14ComposedLayoutINS4_7SwizzleILi3ELi4ELi3EEENS4_18smem_ptr_flag_bitsILi32EEENST_INS5_IJNSA_ILi8EEENSA_ILi32EEEEEENS5_IJS18_SC_EEEEEEEvNS4_8identityES11_S1C_vS1D_EENS_8epilogue10collective18CollectiveEpilogueINS1F_23Sm100TmaWarpSpecializedILi4ELi2ELi16ELb1ELb0EEEJNS5_IJSH_SG_SH_EEENS5_IJNST_ISH_SC_EENST_INSA_ILi16EEESC_EEEEEfSJ_fSJ_NS1F_6fusion15FusionCallbacksIS1J_NS1P_17LinearCombinationIffffLNS_15FloatRoundStyleE2EEES1K_S1O_JEEENS4_5SM1004TMEM4LOAD26SM100_TMEM_LOAD_32dp32b16xENS4_13SM90_TMA_LOADENS12_INS13_ILi2ELi4ELi3EEES16_NST_INS5_IJS17_S1M_EEENS5_IJS1M_SC_EEEEEEENS4_39AutoVectorizingCopyWithAssumedAlignmentILi128EEENS4_14SM90_TMA_STOREES24_S26_S26_EEEvvEEEEvNT_6ParamsE,"a",@progbits
	.sectionflags	@""
	.align	4
.nv.constant0._ZN7cutlass13device_kernelINS_4gemm6kernel13GemmUniversalIN4cute5tupleIJiiiiEEENS1_10collective13CollectiveMmaINS1_35MainloopSm100TmaUmmaWarpSpecializedILi2ELi2ELi4ENS5_IJNS4_1CILi4EEESB_NSA_ILi1EEEEEEEENS5_IJNSA_ILi256EEENSA_ILi64EEENSA_ILi128EEEEEEfNS5_IJlSC_lEEEfSJ_NS4_8TiledMMAINS4_8MMA_AtomIJNS4_23SM100_MMA_TF32_2x1SM_SSINS_10tfloat32_tESN_fLi256ELi64ELNS4_4UMMA5MajorE0ELSP_0ELNSO_7ScaleInE0ELSQ_0EEEEEENS4_6LayoutINS5_IJSC_SC_SC_EEENS5_IJNSA_ILi0EEESV_SV_EEEEENS5_IJNS4_10UnderscoreESY_SY_EEEEENS4_28SM100_TMA_2SM_LOAD_MULTICASTENS4_14ComposedLayoutINS4_7SwizzleILi3ELi4ELi3EEENS4_18smem_ptr_flag_bitsILi32EEENST_INS5_IJNSA_ILi8EEENSA_ILi32EEEEEENS5_IJS18_SC_EEEEEEEvNS4_8identityES11_S1C_vS1D_EENS_8epilogue10collective18CollectiveEpilogueINS1F_23Sm100TmaWarpSpecializedILi4ELi2ELi16ELb1ELb0EEEJNS5_IJSH_SG_SH_EEENS5_IJNST_ISH_SC_EENST_INSA_ILi16EEESC_EEEEEfSJ_fSJ_NS1F_6fusion15FusionCallbacksIS1J_NS1P_17LinearCombinationIffffLNS_15FloatRoundStyleE2EEES1K_S1O_JEEENS4_5SM1004TMEM4LOAD26SM100_TMEM_LOAD_32dp32b16xENS4_13SM90_TMA_LOADENS12_INS13_ILi2ELi4ELi3EEES16_NST_INS5_IJS17_S1M_EEENS5_IJS1M_SC_EEEEEEENS4_39AutoVectorizingCopyWithAssumedAlignmentILi128EEENS4_14SM90_TMA_STOREES24_S26_S26_EEEvvEEEEvNT_6ParamsE:
	.zero		2944


//--------------------- SYMBOLS --------------------------

	.type		.nv.reservedSmem.offset0,@object
	.size		.nv.reservedSmem.offset0,0x4
	.type		.nv.reservedSmem.cap,@object
	.size		.nv.reservedSmem.cap,0x4
	.type		__assertfail,@function
